//
// Generated by NVIDIA NVVM Compiler
//
// Compiler Build ID: CL-36424714
// Cuda compilation tools, release 13.0, V13.0.88
// Based on NVVM 20.0.0
//

.version 9.0
.target sm_100
.address_size 64

	// .globl	_Z6RandomPflj
.global .align 4 .b8 precalc_xorwow_matrix[102400];
.global .align 4 .b8 precalc_xorwow_offset_matrix[102400];
.global .align 4 .b8 mrg32k3aM1[2304];
.global .align 4 .b8 mrg32k3aM2[2304];
.global .align 4 .b8 mrg32k3aM1SubSeq[2016];
.global .align 4 .b8 mrg32k3aM2SubSeq[2016];
.global .align 4 .b8 mrg32k3aM1Seq[2304];
.global .align 4 .b8 mrg32k3aM2Seq[2304];
.const .align 8 .b8 __cr_lgamma_table[72];
.extern .shared .align 16 .b8 sdata[];

.visible .entry _Z6RandomPflj(
	.param .u64 .ptr .align 1 _Z6RandomPflj_param_0,
	.param .u64 _Z6RandomPflj_param_1,
	.param .u32 _Z6RandomPflj_param_2
)
{
	.local .align 8 .b8 	__local_depot0[48];
	.reg .b64 	%SP;
	.reg .b64 	%SPL;
	.reg .pred 	%p<64>;
	.reg .b32 	%r<1174>;
	.reg .b64 	%rd<29>;

	mov.u64 	%SPL, __local_depot0;
	ld.param.u64 	%rd11, [_Z6RandomPflj_param_0];
	ld.param.u64 	%rd12, [_Z6RandomPflj_param_1];
	ld.param.u32 	%r532, [_Z6RandomPflj_param_2];
	add.u64 	%rd1, %SPL, 0;
	mov.u32 	%r1, %ctaid.x;
	xor.b32  	%r533, %r532, -1429050551;
	mul.lo.s32 	%r534, %r533, 1099087573;
	add.s32 	%r535, %r534, -638133224;
	add.s32 	%r536, %r534, 123456789;
	st.local.v2.u32 	[%rd1], {%r535, %r536};
	xor.b32  	%r537, %r534, 362436069;
	mov.b32 	%r538, -123459836;
	st.local.v2.u32 	[%rd1+8], {%r537, %r538};
	add.s32 	%r539, %r534, 5783321;
	mov.b32 	%r540, -589760388;
	st.local.v2.u32 	[%rd1+16], {%r540, %r539};
	setp.eq.s32 	%p1, %r1, 0;
	@%p1 bra 	$L__BB0_115;
	cvt.u64.u32 	%rd28, %r1;
	mov.b32 	%r897, 0;
$L__BB0_2:
	mov.u64 	%rd3, %rd28;
	and.b64  	%rd4, %rd3, 3;
	setp.eq.s64 	%p2, %rd4, 0;
	@%p2 bra 	$L__BB0_114;
	mul.wide.u32 	%rd14, %r897, 3200;
	mov.u64 	%rd15, precalc_xorwow_matrix;
	add.s64 	%rd5, %rd15, %rd14;
	mov.b32 	%r910, 0;
	mov.u32 	%r911, %r910;
	mov.u32 	%r912, %r910;
	mov.u32 	%r913, %r910;
	mov.u32 	%r914, %r910;
	mov.u32 	%r903, %r910;
$L__BB0_4:
	mul.wide.u32 	%rd16, %r903, 4;
	add.s64 	%rd17, %rd1, %rd16;
	ld.local.u32 	%r9, [%rd17+4];
	shl.b32 	%r10, %r903, 5;
	mov.b32 	%r909, 0;
$L__BB0_5:
	.pragma "nounroll";
	shr.u32 	%r544, %r9, %r909;
	and.b32  	%r545, %r544, 1;
	setp.eq.b32 	%p3, %r545, 1;
	not.pred 	%p4, %p3;
	add.s32 	%r546, %r10, %r909;
	mul.lo.s32 	%r547, %r546, 5;
	mul.wide.u32 	%rd18, %r547, 4;
	add.s64 	%rd6, %rd5, %rd18;
	@%p4 bra 	$L__BB0_7;
	ld.global.u32 	%r548, [%rd6];
	xor.b32  	%r914, %r914, %r548;
	ld.global.u32 	%r549, [%rd6+4];
	xor.b32  	%r913, %r913, %r549;
	ld.global.u32 	%r550, [%rd6+8];
	xor.b32  	%r912, %r912, %r550;
	ld.global.u32 	%r551, [%rd6+12];
	xor.b32  	%r911, %r911, %r551;
	ld.global.u32 	%r552, [%rd6+16];
	xor.b32  	%r910, %r910, %r552;
$L__BB0_7:
	and.b32  	%r554, %r544, 2;
	setp.eq.s32 	%p5, %r554, 0;
	@%p5 bra 	$L__BB0_9;
	ld.global.u32 	%r555, [%rd6+20];
	xor.b32  	%r914, %r914, %r555;
	ld.global.u32 	%r556, [%rd6+24];
	xor.b32  	%r913, %r913, %r556;
	ld.global.u32 	%r557, [%rd6+28];
	xor.b32  	%r912, %r912, %r557;
	ld.global.u32 	%r558, [%rd6+32];
	xor.b32  	%r911, %r911, %r558;
	ld.global.u32 	%r559, [%rd6+36];
	xor.b32  	%r910, %r910, %r559;
$L__BB0_9:
	and.b32  	%r561, %r544, 4;
	setp.eq.s32 	%p6, %r561, 0;
	@%p6 bra 	$L__BB0_11;
	ld.global.u32 	%r562, [%rd6+40];
	xor.b32  	%r914, %r914, %r562;
	ld.global.u32 	%r563, [%rd6+44];
	xor.b32  	%r913, %r913, %r563;
	ld.global.u32 	%r564, [%rd6+48];
	xor.b32  	%r912, %r912, %r564;
	ld.global.u32 	%r565, [%rd6+52];
	xor.b32  	%r911, %r911, %r565;
	ld.global.u32 	%r566, [%rd6+56];
	xor.b32  	%r910, %r910, %r566;
$L__BB0_11:
	and.b32  	%r568, %r544, 8;
	setp.eq.s32 	%p7, %r568, 0;
	@%p7 bra 	$L__BB0_13;
	ld.global.u32 	%r569, [%rd6+60];
	xor.b32  	%r914, %r914, %r569;
	ld.global.u32 	%r570, [%rd6+64];
	xor.b32  	%r913, %r913, %r570;
	ld.global.u32 	%r571, [%rd6+68];
	xor.b32  	%r912, %r912, %r571;
	ld.global.u32 	%r572, [%rd6+72];
	xor.b32  	%r911, %r911, %r572;
	ld.global.u32 	%r573, [%rd6+76];
	xor.b32  	%r910, %r910, %r573;
$L__BB0_13:
	and.b32  	%r575, %r544, 16;
	setp.eq.s32 	%p8, %r575, 0;
	@%p8 bra 	$L__BB0_15;
	ld.global.u32 	%r576, [%rd6+80];
	xor.b32  	%r914, %r914, %r576;
	ld.global.u32 	%r577, [%rd6+84];
	xor.b32  	%r913, %r913, %r577;
	ld.global.u32 	%r578, [%rd6+88];
	xor.b32  	%r912, %r912, %r578;
	ld.global.u32 	%r579, [%rd6+92];
	xor.b32  	%r911, %r911, %r579;
	ld.global.u32 	%r580, [%rd6+96];
	xor.b32  	%r910, %r910, %r580;
$L__BB0_15:
	and.b32  	%r582, %r544, 32;
	setp.eq.s32 	%p9, %r582, 0;
	@%p9 bra 	$L__BB0_17;
	ld.global.u32 	%r583, [%rd6+100];
	xor.b32  	%r914, %r914, %r583;
	ld.global.u32 	%r584, [%rd6+104];
	xor.b32  	%r913, %r913, %r584;
	ld.global.u32 	%r585, [%rd6+108];
	xor.b32  	%r912, %r912, %r585;
	ld.global.u32 	%r586, [%rd6+112];
	xor.b32  	%r911, %r911, %r586;
	ld.global.u32 	%r587, [%rd6+116];
	xor.b32  	%r910, %r910, %r587;
$L__BB0_17:
	and.b32  	%r589, %r544, 64;
	setp.eq.s32 	%p10, %r589, 0;
	@%p10 bra 	$L__BB0_19;
	ld.global.u32 	%r590, [%rd6+120];
	xor.b32  	%r914, %r914, %r590;
	ld.global.u32 	%r591, [%rd6+124];
	xor.b32  	%r913, %r913, %r591;
	ld.global.u32 	%r592, [%rd6+128];
	xor.b32  	%r912, %r912, %r592;
	ld.global.u32 	%r593, [%rd6+132];
	xor.b32  	%r911, %r911, %r593;
	ld.global.u32 	%r594, [%rd6+136];
	xor.b32  	%r910, %r910, %r594;
$L__BB0_19:
	and.b32  	%r596, %r544, 128;
	setp.eq.s32 	%p11, %r596, 0;
	@%p11 bra 	$L__BB0_21;
	ld.global.u32 	%r597, [%rd6+140];
	xor.b32  	%r914, %r914, %r597;
	ld.global.u32 	%r598, [%rd6+144];
	xor.b32  	%r913, %r913, %r598;
	ld.global.u32 	%r599, [%rd6+148];
	xor.b32  	%r912, %r912, %r599;
	ld.global.u32 	%r600, [%rd6+152];
	xor.b32  	%r911, %r911, %r600;
	ld.global.u32 	%r601, [%rd6+156];
	xor.b32  	%r910, %r910, %r601;
$L__BB0_21:
	and.b32  	%r603, %r544, 256;
	setp.eq.s32 	%p12, %r603, 0;
	@%p12 bra 	$L__BB0_23;
	ld.global.u32 	%r604, [%rd6+160];
	xor.b32  	%r914, %r914, %r604;
	ld.global.u32 	%r605, [%rd6+164];
	xor.b32  	%r913, %r913, %r605;
	ld.global.u32 	%r606, [%rd6+168];
	xor.b32  	%r912, %r912, %r606;
	ld.global.u32 	%r607, [%rd6+172];
	xor.b32  	%r911, %r911, %r607;
	ld.global.u32 	%r608, [%rd6+176];
	xor.b32  	%r910, %r910, %r608;
$L__BB0_23:
	and.b32  	%r610, %r544, 512;
	setp.eq.s32 	%p13, %r610, 0;
	@%p13 bra 	$L__BB0_25;
	ld.global.u32 	%r611, [%rd6+180];
	xor.b32  	%r914, %r914, %r611;
	ld.global.u32 	%r612, [%rd6+184];
	xor.b32  	%r913, %r913, %r612;
	ld.global.u32 	%r613, [%rd6+188];
	xor.b32  	%r912, %r912, %r613;
	ld.global.u32 	%r614, [%rd6+192];
	xor.b32  	%r911, %r911, %r614;
	ld.global.u32 	%r615, [%rd6+196];
	xor.b32  	%r910, %r910, %r615;
$L__BB0_25:
	and.b32  	%r617, %r544, 1024;
	setp.eq.s32 	%p14, %r617, 0;
	@%p14 bra 	$L__BB0_27;
	ld.global.u32 	%r618, [%rd6+200];
	xor.b32  	%r914, %r914, %r618;
	ld.global.u32 	%r619, [%rd6+204];
	xor.b32  	%r913, %r913, %r619;
	ld.global.u32 	%r620, [%rd6+208];
	xor.b32  	%r912, %r912, %r620;
	ld.global.u32 	%r621, [%rd6+212];
	xor.b32  	%r911, %r911, %r621;
	ld.global.u32 	%r622, [%rd6+216];
	xor.b32  	%r910, %r910, %r622;
$L__BB0_27:
	and.b32  	%r624, %r544, 2048;
	setp.eq.s32 	%p15, %r624, 0;
	@%p15 bra 	$L__BB0_29;
	ld.global.u32 	%r625, [%rd6+220];
	xor.b32  	%r914, %r914, %r625;
	ld.global.u32 	%r626, [%rd6+224];
	xor.b32  	%r913, %r913, %r626;
	ld.global.u32 	%r627, [%rd6+228];
	xor.b32  	%r912, %r912, %r627;
	ld.global.u32 	%r628, [%rd6+232];
	xor.b32  	%r911, %r911, %r628;
	ld.global.u32 	%r629, [%rd6+236];
	xor.b32  	%r910, %r910, %r629;
$L__BB0_29:
	and.b32  	%r631, %r544, 4096;
	setp.eq.s32 	%p16, %r631, 0;
	@%p16 bra 	$L__BB0_31;
	ld.global.u32 	%r632, [%rd6+240];
	xor.b32  	%r914, %r914, %r632;
	ld.global.u32 	%r633, [%rd6+244];
	xor.b32  	%r913, %r913, %r633;
	ld.global.u32 	%r634, [%rd6+248];
	xor.b32  	%r912, %r912, %r634;
	ld.global.u32 	%r635, [%rd6+252];
	xor.b32  	%r911, %r911, %r635;
	ld.global.u32 	%r636, [%rd6+256];
	xor.b32  	%r910, %r910, %r636;
$L__BB0_31:
	and.b32  	%r638, %r544, 8192;
	setp.eq.s32 	%p17, %r638, 0;
	@%p17 bra 	$L__BB0_33;
	ld.global.u32 	%r639, [%rd6+260];
	xor.b32  	%r914, %r914, %r639;
	ld.global.u32 	%r640, [%rd6+264];
	xor.b32  	%r913, %r913, %r640;
	ld.global.u32 	%r641, [%rd6+268];
	xor.b32  	%r912, %r912, %r641;
	ld.global.u32 	%r642, [%rd6+272];
	xor.b32  	%r911, %r911, %r642;
	ld.global.u32 	%r643, [%rd6+276];
	xor.b32  	%r910, %r910, %r643;
$L__BB0_33:
	and.b32  	%r645, %r544, 16384;
	setp.eq.s32 	%p18, %r645, 0;
	@%p18 bra 	$L__BB0_35;
	ld.global.u32 	%r646, [%rd6+280];
	xor.b32  	%r914, %r914, %r646;
	ld.global.u32 	%r647, [%rd6+284];
	xor.b32  	%r913, %r913, %r647;
	ld.global.u32 	%r648, [%rd6+288];
	xor.b32  	%r912, %r912, %r648;
	ld.global.u32 	%r649, [%rd6+292];
	xor.b32  	%r911, %r911, %r649;
	ld.global.u32 	%r650, [%rd6+296];
	xor.b32  	%r910, %r910, %r650;
$L__BB0_35:
	and.b32  	%r652, %r544, 32768;
	setp.eq.s32 	%p19, %r652, 0;
	@%p19 bra 	$L__BB0_37;
	ld.global.u32 	%r653, [%rd6+300];
	xor.b32  	%r914, %r914, %r653;
	ld.global.u32 	%r654, [%rd6+304];
	xor.b32  	%r913, %r913, %r654;
	ld.global.u32 	%r655, [%rd6+308];
	xor.b32  	%r912, %r912, %r655;
	ld.global.u32 	%r656, [%rd6+312];
	xor.b32  	%r911, %r911, %r656;
	ld.global.u32 	%r657, [%rd6+316];
	xor.b32  	%r910, %r910, %r657;
$L__BB0_37:
	add.s32 	%r909, %r909, 16;
	setp.ne.s32 	%p20, %r909, 32;
	@%p20 bra 	$L__BB0_5;
	mad.lo.s32 	%r658, %r903, -31, %r10;
	add.s32 	%r903, %r658, 1;
	setp.ne.s32 	%p21, %r903, 5;
	@%p21 bra 	$L__BB0_4;
	st.local.u32 	[%rd1+4], %r914;
	st.local.v2.u32 	[%rd1+8], {%r913, %r912};
	st.local.v2.u32 	[%rd1+16], {%r911, %r910};
	setp.eq.s64 	%p22, %rd4, 1;
	@%p22 bra 	$L__BB0_114;
	mov.b32 	%r1002, 0;
	mov.u32 	%r1003, %r1002;
	mov.u32 	%r1004, %r1002;
	mov.u32 	%r1005, %r1002;
	mov.u32 	%r1006, %r1002;
	mov.u32 	%r995, %r1002;
$L__BB0_41:
	mul.wide.u32 	%rd19, %r995, 4;
	add.s64 	%rd20, %rd1, %rd19;
	ld.local.u32 	%r185, [%rd20+4];
	shl.b32 	%r186, %r995, 5;
	mov.b32 	%r1001, 0;
$L__BB0_42:
	.pragma "nounroll";
	shr.u32 	%r661, %r185, %r1001;
	and.b32  	%r662, %r661, 1;
	setp.eq.b32 	%p23, %r662, 1;
	not.pred 	%p24, %p23;
	add.s32 	%r663, %r186, %r1001;
	mul.lo.s32 	%r664, %r663, 5;
	mul.wide.u32 	%rd21, %r664, 4;
	add.s64 	%rd7, %rd5, %rd21;
	@%p24 bra 	$L__BB0_44;
	ld.global.u32 	%r665, [%rd7];
	xor.b32  	%r1006, %r1006, %r665;
	ld.global.u32 	%r666, [%rd7+4];
	xor.b32  	%r1005, %r1005, %r666;
	ld.global.u32 	%r667, [%rd7+8];
	xor.b32  	%r1004, %r1004, %r667;
	ld.global.u32 	%r668, [%rd7+12];
	xor.b32  	%r1003, %r1003, %r668;
	ld.global.u32 	%r669, [%rd7+16];
	xor.b32  	%r1002, %r1002, %r669;
$L__BB0_44:
	and.b32  	%r671, %r661, 2;
	setp.eq.s32 	%p25, %r671, 0;
	@%p25 bra 	$L__BB0_46;
	ld.global.u32 	%r672, [%rd7+20];
	xor.b32  	%r1006, %r1006, %r672;
	ld.global.u32 	%r673, [%rd7+24];
	xor.b32  	%r1005, %r1005, %r673;
	ld.global.u32 	%r674, [%rd7+28];
	xor.b32  	%r1004, %r1004, %r674;
	ld.global.u32 	%r675, [%rd7+32];
	xor.b32  	%r1003, %r1003, %r675;
	ld.global.u32 	%r676, [%rd7+36];
	xor.b32  	%r1002, %r1002, %r676;
$L__BB0_46:
	and.b32  	%r678, %r661, 4;
	setp.eq.s32 	%p26, %r678, 0;
	@%p26 bra 	$L__BB0_48;
	ld.global.u32 	%r679, [%rd7+40];
	xor.b32  	%r1006, %r1006, %r679;
	ld.global.u32 	%r680, [%rd7+44];
	xor.b32  	%r1005, %r1005, %r680;
	ld.global.u32 	%r681, [%rd7+48];
	xor.b32  	%r1004, %r1004, %r681;
	ld.global.u32 	%r682, [%rd7+52];
	xor.b32  	%r1003, %r1003, %r682;
	ld.global.u32 	%r683, [%rd7+56];
	xor.b32  	%r1002, %r1002, %r683;
$L__BB0_48:
	and.b32  	%r685, %r661, 8;
	setp.eq.s32 	%p27, %r685, 0;
	@%p27 bra 	$L__BB0_50;
	ld.global.u32 	%r686, [%rd7+60];
	xor.b32  	%r1006, %r1006, %r686;
	ld.global.u32 	%r687, [%rd7+64];
	xor.b32  	%r1005, %r1005, %r687;
	ld.global.u32 	%r688, [%rd7+68];
	xor.b32  	%r1004, %r1004, %r688;
	ld.global.u32 	%r689, [%rd7+72];
	xor.b32  	%r1003, %r1003, %r689;
	ld.global.u32 	%r690, [%rd7+76];
	xor.b32  	%r1002, %r1002, %r690;
$L__BB0_50:
	and.b32  	%r692, %r661, 16;
	setp.eq.s32 	%p28, %r692, 0;
	@%p28 bra 	$L__BB0_52;
	ld.global.u32 	%r693, [%rd7+80];
	xor.b32  	%r1006, %r1006, %r693;
	ld.global.u32 	%r694, [%rd7+84];
	xor.b32  	%r1005, %r1005, %r694;
	ld.global.u32 	%r695, [%rd7+88];
	xor.b32  	%r1004, %r1004, %r695;
	ld.global.u32 	%r696, [%rd7+92];
	xor.b32  	%r1003, %r1003, %r696;
	ld.global.u32 	%r697, [%rd7+96];
	xor.b32  	%r1002, %r1002, %r697;
$L__BB0_52:
	and.b32  	%r699, %r661, 32;
	setp.eq.s32 	%p29, %r699, 0;
	@%p29 bra 	$L__BB0_54;
	ld.global.u32 	%r700, [%rd7+100];
	xor.b32  	%r1006, %r1006, %r700;
	ld.global.u32 	%r701, [%rd7+104];
	xor.b32  	%r1005, %r1005, %r701;
	ld.global.u32 	%r702, [%rd7+108];
	xor.b32  	%r1004, %r1004, %r702;
	ld.global.u32 	%r703, [%rd7+112];
	xor.b32  	%r1003, %r1003, %r703;
	ld.global.u32 	%r704, [%rd7+116];
	xor.b32  	%r1002, %r1002, %r704;
$L__BB0_54:
	and.b32  	%r706, %r661, 64;
	setp.eq.s32 	%p30, %r706, 0;
	@%p30 bra 	$L__BB0_56;
	ld.global.u32 	%r707, [%rd7+120];
	xor.b32  	%r1006, %r1006, %r707;
	ld.global.u32 	%r708, [%rd7+124];
	xor.b32  	%r1005, %r1005, %r708;
	ld.global.u32 	%r709, [%rd7+128];
	xor.b32  	%r1004, %r1004, %r709;
	ld.global.u32 	%r710, [%rd7+132];
	xor.b32  	%r1003, %r1003, %r710;
	ld.global.u32 	%r711, [%rd7+136];
	xor.b32  	%r1002, %r1002, %r711;
$L__BB0_56:
	and.b32  	%r713, %r661, 128;
	setp.eq.s32 	%p31, %r713, 0;
	@%p31 bra 	$L__BB0_58;
	ld.global.u32 	%r714, [%rd7+140];
	xor.b32  	%r1006, %r1006, %r714;
	ld.global.u32 	%r715, [%rd7+144];
	xor.b32  	%r1005, %r1005, %r715;
	ld.global.u32 	%r716, [%rd7+148];
	xor.b32  	%r1004, %r1004, %r716;
	ld.global.u32 	%r717, [%rd7+152];
	xor.b32  	%r1003, %r1003, %r717;
	ld.global.u32 	%r718, [%rd7+156];
	xor.b32  	%r1002, %r1002, %r718;
$L__BB0_58:
	and.b32  	%r720, %r661, 256;
	setp.eq.s32 	%p32, %r720, 0;
	@%p32 bra 	$L__BB0_60;
	ld.global.u32 	%r721, [%rd7+160];
	xor.b32  	%r1006, %r1006, %r721;
	ld.global.u32 	%r722, [%rd7+164];
	xor.b32  	%r1005, %r1005, %r722;
	ld.global.u32 	%r723, [%rd7+168];
	xor.b32  	%r1004, %r1004, %r723;
	ld.global.u32 	%r724, [%rd7+172];
	xor.b32  	%r1003, %r1003, %r724;
	ld.global.u32 	%r725, [%rd7+176];
	xor.b32  	%r1002, %r1002, %r725;
$L__BB0_60:
	and.b32  	%r727, %r661, 512;
	setp.eq.s32 	%p33, %r727, 0;
	@%p33 bra 	$L__BB0_62;
	ld.global.u32 	%r728, [%rd7+180];
	xor.b32  	%r1006, %r1006, %r728;
	ld.global.u32 	%r729, [%rd7+184];
	xor.b32  	%r1005, %r1005, %r729;
	ld.global.u32 	%r730, [%rd7+188];
	xor.b32  	%r1004, %r1004, %r730;
	ld.global.u32 	%r731, [%rd7+192];
	xor.b32  	%r1003, %r1003, %r731;
	ld.global.u32 	%r732, [%rd7+196];
	xor.b32  	%r1002, %r1002, %r732;
$L__BB0_62:
	and.b32  	%r734, %r661, 1024;
	setp.eq.s32 	%p34, %r734, 0;
	@%p34 bra 	$L__BB0_64;
	ld.global.u32 	%r735, [%rd7+200];
	xor.b32  	%r1006, %r1006, %r735;
	ld.global.u32 	%r736, [%rd7+204];
	xor.b32  	%r1005, %r1005, %r736;
	ld.global.u32 	%r737, [%rd7+208];
	xor.b32  	%r1004, %r1004, %r737;
	ld.global.u32 	%r738, [%rd7+212];
	xor.b32  	%r1003, %r1003, %r738;
	ld.global.u32 	%r739, [%rd7+216];
	xor.b32  	%r1002, %r1002, %r739;
$L__BB0_64:
	and.b32  	%r741, %r661, 2048;
	setp.eq.s32 	%p35, %r741, 0;
	@%p35 bra 	$L__BB0_66;
	ld.global.u32 	%r742, [%rd7+220];
	xor.b32  	%r1006, %r1006, %r742;
	ld.global.u32 	%r743, [%rd7+224];
	xor.b32  	%r1005, %r1005, %r743;
	ld.global.u32 	%r744, [%rd7+228];
	xor.b32  	%r1004, %r1004, %r744;
	ld.global.u32 	%r745, [%rd7+232];
	xor.b32  	%r1003, %r1003, %r745;
	ld.global.u32 	%r746, [%rd7+236];
	xor.b32  	%r1002, %r1002, %r746;
$L__BB0_66:
	and.b32  	%r748, %r661, 4096;
	setp.eq.s32 	%p36, %r748, 0;
	@%p36 bra 	$L__BB0_68;
	ld.global.u32 	%r749, [%rd7+240];
	xor.b32  	%r1006, %r1006, %r749;
	ld.global.u32 	%r750, [%rd7+244];
	xor.b32  	%r1005, %r1005, %r750;
	ld.global.u32 	%r751, [%rd7+248];
	xor.b32  	%r1004, %r1004, %r751;
	ld.global.u32 	%r752, [%rd7+252];
	xor.b32  	%r1003, %r1003, %r752;
	ld.global.u32 	%r753, [%rd7+256];
	xor.b32  	%r1002, %r1002, %r753;
$L__BB0_68:
	and.b32  	%r755, %r661, 8192;
	setp.eq.s32 	%p37, %r755, 0;
	@%p37 bra 	$L__BB0_70;
	ld.global.u32 	%r756, [%rd7+260];
	xor.b32  	%r1006, %r1006, %r756;
	ld.global.u32 	%r757, [%rd7+264];
	xor.b32  	%r1005, %r1005, %r757;
	ld.global.u32 	%r758, [%rd7+268];
	xor.b32  	%r1004, %r1004, %r758;
	ld.global.u32 	%r759, [%rd7+272];
	xor.b32  	%r1003, %r1003, %r759;
	ld.global.u32 	%r760, [%rd7+276];
	xor.b32  	%r1002, %r1002, %r760;
$L__BB0_70:
	and.b32  	%r762, %r661, 16384;
	setp.eq.s32 	%p38, %r762, 0;
	@%p38 bra 	$L__BB0_72;
	ld.global.u32 	%r763, [%rd7+280];
	xor.b32  	%r1006, %r1006, %r763;
	ld.global.u32 	%r764, [%rd7+284];
	xor.b32  	%r1005, %r1005, %r764;
	ld.global.u32 	%r765, [%rd7+288];
	xor.b32  	%r1004, %r1004, %r765;
	ld.global.u32 	%r766, [%rd7+292];
	xor.b32  	%r1003, %r1003, %r766;
	ld.global.u32 	%r767, [%rd7+296];
	xor.b32  	%r1002, %r1002, %r767;
$L__BB0_72:
	and.b32  	%r769, %r661, 32768;
	setp.eq.s32 	%p39, %r769, 0;
	@%p39 bra 	$L__BB0_74;
	ld.global.u32 	%r770, [%rd7+300];
	xor.b32  	%r1006, %r1006, %r770;
	ld.global.u32 	%r771, [%rd7+304];
	xor.b32  	%r1005, %r1005, %r771;
	ld.global.u32 	%r772, [%rd7+308];
	xor.b32  	%r1004, %r1004, %r772;
	ld.global.u32 	%r773, [%rd7+312];
	xor.b32  	%r1003, %r1003, %r773;
	ld.global.u32 	%r774, [%rd7+316];
	xor.b32  	%r1002, %r1002, %r774;
$L__BB0_74:
	add.s32 	%r1001, %r1001, 16;
	setp.ne.s32 	%p40, %r1001, 32;
	@%p40 bra 	$L__BB0_42;
	mad.lo.s32 	%r775, %r995, -31, %r186;
	add.s32 	%r995, %r775, 1;
	setp.ne.s32 	%p41, %r995, 5;
	@%p41 bra 	$L__BB0_41;
	st.local.u32 	[%rd1+4], %r1006;
	st.local.v2.u32 	[%rd1+8], {%r1005, %r1004};
	st.local.v2.u32 	[%rd1+16], {%r1003, %r1002};
	setp.ne.s64 	%p42, %rd4, 3;
	@%p42 bra 	$L__BB0_114;
	mov.b32 	%r1094, 0;
	mov.u32 	%r1095, %r1094;
	mov.u32 	%r1096, %r1094;
	mov.u32 	%r1097, %r1094;
	mov.u32 	%r1098, %r1094;
	mov.u32 	%r1087, %r1094;
$L__BB0_78:
	mul.wide.u32 	%rd22, %r1087, 4;
	add.s64 	%rd23, %rd1, %rd22;
	ld.local.u32 	%r361, [%rd23+4];
	shl.b32 	%r362, %r1087, 5;
	mov.b32 	%r1093, 0;
$L__BB0_79:
	.pragma "nounroll";
	shr.u32 	%r778, %r361, %r1093;
	and.b32  	%r779, %r778, 1;
	setp.eq.b32 	%p43, %r779, 1;
	not.pred 	%p44, %p43;
	add.s32 	%r780, %r362, %r1093;
	mul.lo.s32 	%r781, %r780, 5;
	mul.wide.u32 	%rd24, %r781, 4;
	add.s64 	%rd8, %rd5, %rd24;
	@%p44 bra 	$L__BB0_81;
	ld.global.u32 	%r782, [%rd8];
	xor.b32  	%r1098, %r1098, %r782;
	ld.global.u32 	%r783, [%rd8+4];
	xor.b32  	%r1097, %r1097, %r783;
	ld.global.u32 	%r784, [%rd8+8];
	xor.b32  	%r1096, %r1096, %r784;
	ld.global.u32 	%r785, [%rd8+12];
	xor.b32  	%r1095, %r1095, %r785;
	ld.global.u32 	%r786, [%rd8+16];
	xor.b32  	%r1094, %r1094, %r786;
$L__BB0_81:
	and.b32  	%r788, %r778, 2;
	setp.eq.s32 	%p45, %r788, 0;
	@%p45 bra 	$L__BB0_83;
	ld.global.u32 	%r789, [%rd8+20];
	xor.b32  	%r1098, %r1098, %r789;
	ld.global.u32 	%r790, [%rd8+24];
	xor.b32  	%r1097, %r1097, %r790;
	ld.global.u32 	%r791, [%rd8+28];
	xor.b32  	%r1096, %r1096, %r791;
	ld.global.u32 	%r792, [%rd8+32];
	xor.b32  	%r1095, %r1095, %r792;
	ld.global.u32 	%r793, [%rd8+36];
	xor.b32  	%r1094, %r1094, %r793;
$L__BB0_83:
	and.b32  	%r795, %r778, 4;
	setp.eq.s32 	%p46, %r795, 0;
	@%p46 bra 	$L__BB0_85;
	ld.global.u32 	%r796, [%rd8+40];
	xor.b32  	%r1098, %r1098, %r796;
	ld.global.u32 	%r797, [%rd8+44];
	xor.b32  	%r1097, %r1097, %r797;
	ld.global.u32 	%r798, [%rd8+48];
	xor.b32  	%r1096, %r1096, %r798;
	ld.global.u32 	%r799, [%rd8+52];
	xor.b32  	%r1095, %r1095, %r799;
	ld.global.u32 	%r800, [%rd8+56];
	xor.b32  	%r1094, %r1094, %r800;
$L__BB0_85:
	and.b32  	%r802, %r778, 8;
	setp.eq.s32 	%p47, %r802, 0;
	@%p47 bra 	$L__BB0_87;
	ld.global.u32 	%r803, [%rd8+60];
	xor.b32  	%r1098, %r1098, %r803;
	ld.global.u32 	%r804, [%rd8+64];
	xor.b32  	%r1097, %r1097, %r804;
	ld.global.u32 	%r805, [%rd8+68];
	xor.b32  	%r1096, %r1096, %r805;
	ld.global.u32 	%r806, [%rd8+72];
	xor.b32  	%r1095, %r1095, %r806;
	ld.global.u32 	%r807, [%rd8+76];
	xor.b32  	%r1094, %r1094, %r807;
$L__BB0_87:
	and.b32  	%r809, %r778, 16;
	setp.eq.s32 	%p48, %r809, 0;
	@%p48 bra 	$L__BB0_89;
	ld.global.u32 	%r810, [%rd8+80];
	xor.b32  	%r1098, %r1098, %r810;
	ld.global.u32 	%r811, [%rd8+84];
	xor.b32  	%r1097, %r1097, %r811;
	ld.global.u32 	%r812, [%rd8+88];
	xor.b32  	%r1096, %r1096, %r812;
	ld.global.u32 	%r813, [%rd8+92];
	xor.b32  	%r1095, %r1095, %r813;
	ld.global.u32 	%r814, [%rd8+96];
	xor.b32  	%r1094, %r1094, %r814;
$L__BB0_89:
	and.b32  	%r816, %r778, 32;
	setp.eq.s32 	%p49, %r816, 0;
	@%p49 bra 	$L__BB0_91;
	ld.global.u32 	%r817, [%rd8+100];
	xor.b32  	%r1098, %r1098, %r817;
	ld.global.u32 	%r818, [%rd8+104];
	xor.b32  	%r1097, %r1097, %r818;
	ld.global.u32 	%r819, [%rd8+108];
	xor.b32  	%r1096, %r1096, %r819;
	ld.global.u32 	%r820, [%rd8+112];
	xor.b32  	%r1095, %r1095, %r820;
	ld.global.u32 	%r821, [%rd8+116];
	xor.b32  	%r1094, %r1094, %r821;
$L__BB0_91:
	and.b32  	%r823, %r778, 64;
	setp.eq.s32 	%p50, %r823, 0;
	@%p50 bra 	$L__BB0_93;
	ld.global.u32 	%r824, [%rd8+120];
	xor.b32  	%r1098, %r1098, %r824;
	ld.global.u32 	%r825, [%rd8+124];
	xor.b32  	%r1097, %r1097, %r825;
	ld.global.u32 	%r826, [%rd8+128];
	xor.b32  	%r1096, %r1096, %r826;
	ld.global.u32 	%r827, [%rd8+132];
	xor.b32  	%r1095, %r1095, %r827;
	ld.global.u32 	%r828, [%rd8+136];
	xor.b32  	%r1094, %r1094, %r828;
$L__BB0_93:
	and.b32  	%r830, %r778, 128;
	setp.eq.s32 	%p51, %r830, 0;
	@%p51 bra 	$L__BB0_95;
	ld.global.u32 	%r831, [%rd8+140];
	xor.b32  	%r1098, %r1098, %r831;
	ld.global.u32 	%r832, [%rd8+144];
	xor.b32  	%r1097, %r1097, %r832;
	ld.global.u32 	%r833, [%rd8+148];
	xor.b32  	%r1096, %r1096, %r833;
	ld.global.u32 	%r834, [%rd8+152];
	xor.b32  	%r1095, %r1095, %r834;
	ld.global.u32 	%r835, [%rd8+156];
	xor.b32  	%r1094, %r1094, %r835;
$L__BB0_95:
	and.b32  	%r837, %r778, 256;
	setp.eq.s32 	%p52, %r837, 0;
	@%p52 bra 	$L__BB0_97;
	ld.global.u32 	%r838, [%rd8+160];
	xor.b32  	%r1098, %r1098, %r838;
	ld.global.u32 	%r839, [%rd8+164];
	xor.b32  	%r1097, %r1097, %r839;
	ld.global.u32 	%r840, [%rd8+168];
	xor.b32  	%r1096, %r1096, %r840;
	ld.global.u32 	%r841, [%rd8+172];
	xor.b32  	%r1095, %r1095, %r841;
	ld.global.u32 	%r842, [%rd8+176];
	xor.b32  	%r1094, %r1094, %r842;
$L__BB0_97:
	and.b32  	%r844, %r778, 512;
	setp.eq.s32 	%p53, %r844, 0;
	@%p53 bra 	$L__BB0_99;
	ld.global.u32 	%r845, [%rd8+180];
	xor.b32  	%r1098, %r1098, %r845;
	ld.global.u32 	%r846, [%rd8+184];
	xor.b32  	%r1097, %r1097, %r846;
	ld.global.u32 	%r847, [%rd8+188];
	xor.b32  	%r1096, %r1096, %r847;
	ld.global.u32 	%r848, [%rd8+192];
	xor.b32  	%r1095, %r1095, %r848;
	ld.global.u32 	%r849, [%rd8+196];
	xor.b32  	%r1094, %r1094, %r849;
$L__BB0_99:
	and.b32  	%r851, %r778, 1024;
	setp.eq.s32 	%p54, %r851, 0;
	@%p54 bra 	$L__BB0_101;
	ld.global.u32 	%r852, [%rd8+200];
	xor.b32  	%r1098, %r1098, %r852;
	ld.global.u32 	%r853, [%rd8+204];
	xor.b32  	%r1097, %r1097, %r853;
	ld.global.u32 	%r854, [%rd8+208];
	xor.b32  	%r1096, %r1096, %r854;
	ld.global.u32 	%r855, [%rd8+212];
	xor.b32  	%r1095, %r1095, %r855;
	ld.global.u32 	%r856, [%rd8+216];
	xor.b32  	%r1094, %r1094, %r856;
$L__BB0_101:
	and.b32  	%r858, %r778, 2048;
	setp.eq.s32 	%p55, %r858, 0;
	@%p55 bra 	$L__BB0_103;
	ld.global.u32 	%r859, [%rd8+220];
	xor.b32  	%r1098, %r1098, %r859;
	ld.global.u32 	%r860, [%rd8+224];
	xor.b32  	%r1097, %r1097, %r860;
	ld.global.u32 	%r861, [%rd8+228];
	xor.b32  	%r1096, %r1096, %r861;
	ld.global.u32 	%r862, [%rd8+232];
	xor.b32  	%r1095, %r1095, %r862;
	ld.global.u32 	%r863, [%rd8+236];
	xor.b32  	%r1094, %r1094, %r863;
$L__BB0_103:
	and.b32  	%r865, %r778, 4096;
	setp.eq.s32 	%p56, %r865, 0;
	@%p56 bra 	$L__BB0_105;
	ld.global.u32 	%r866, [%rd8+240];
	xor.b32  	%r1098, %r1098, %r866;
	ld.global.u32 	%r867, [%rd8+244];
	xor.b32  	%r1097, %r1097, %r867;
	ld.global.u32 	%r868, [%rd8+248];
	xor.b32  	%r1096, %r1096, %r868;
	ld.global.u32 	%r869, [%rd8+252];
	xor.b32  	%r1095, %r1095, %r869;
	ld.global.u32 	%r870, [%rd8+256];
	xor.b32  	%r1094, %r1094, %r870;
$L__BB0_105:
	and.b32  	%r872, %r778, 8192;
	setp.eq.s32 	%p57, %r872, 0;
	@%p57 bra 	$L__BB0_107;
	ld.global.u32 	%r873, [%rd8+260];
	xor.b32  	%r1098, %r1098, %r873;
	ld.global.u32 	%r874, [%rd8+264];
	xor.b32  	%r1097, %r1097, %r874;
	ld.global.u32 	%r875, [%rd8+268];
	xor.b32  	%r1096, %r1096, %r875;
	ld.global.u32 	%r876, [%rd8+272];
	xor.b32  	%r1095, %r1095, %r876;
	ld.global.u32 	%r877, [%rd8+276];
	xor.b32  	%r1094, %r1094, %r877;
$L__BB0_107:
	and.b32  	%r879, %r778, 16384;
	setp.eq.s32 	%p58, %r879, 0;
	@%p58 bra 	$L__BB0_109;
	ld.global.u32 	%r880, [%rd8+280];
	xor.b32  	%r1098, %r1098, %r880;
	ld.global.u32 	%r881, [%rd8+284];
	xor.b32  	%r1097, %r1097, %r881;
	ld.global.u32 	%r882, [%rd8+288];
	xor.b32  	%r1096, %r1096, %r882;
	ld.global.u32 	%r883, [%rd8+292];
	xor.b32  	%r1095, %r1095, %r883;
	ld.global.u32 	%r884, [%rd8+296];
	xor.b32  	%r1094, %r1094, %r884;
$L__BB0_109:
	and.b32  	%r886, %r778, 32768;
	setp.eq.s32 	%p59, %r886, 0;
	@%p59 bra 	$L__BB0_111;
	ld.global.u32 	%r887, [%rd8+300];
	xor.b32  	%r1098, %r1098, %r887;
	ld.global.u32 	%r888, [%rd8+304];
	xor.b32  	%r1097, %r1097, %r888;
	ld.global.u32 	%r889, [%rd8+308];
	xor.b32  	%r1096, %r1096, %r889;
	ld.global.u32 	%r890, [%rd8+312];
	xor.b32  	%r1095, %r1095, %r890;
	ld.global.u32 	%r891, [%rd8+316];
	xor.b32  	%r1094, %r1094, %r891;
$L__BB0_111:
	add.s32 	%r1093, %r1093, 16;
	setp.ne.s32 	%p60, %r1093, 32;
	@%p60 bra 	$L__BB0_79;
	mad.lo.s32 	%r892, %r1087, -31, %r362;
	add.s32 	%r1087, %r892, 1;
	setp.ne.s32 	%p61, %r1087, 5;
	@%p61 bra 	$L__BB0_78;
	st.local.u32 	[%rd1+4], %r1098;
	st.local.v2.u32 	[%rd1+8], {%r1097, %r1096};
	st.local.v2.u32 	[%rd1+16], {%r1095, %r1094};
$L__BB0_114:
	shr.u64 	%rd28, %rd3, 2;
	add.s32 	%r897, %r897, 1;
	setp.gt.u64 	%p62, %rd3, 3;
	@%p62 bra 	$L__BB0_2;
$L__BB0_115:
	mov.u32 	%r893, %tid.x;
	mov.u32 	%r894, %ntid.x;
	mad.lo.s32 	%r895, %r1, %r894, %r893;
	cvt.s64.s32 	%rd10, %r895;
	setp.le.s64 	%p63, %rd12, %rd10;
	@%p63 bra 	$L__BB0_117;
	cvta.to.global.u64 	%rd25, %rd11;
	shl.b64 	%rd26, %rd10, 2;
	add.s64 	%rd27, %rd25, %rd26;
	mov.b32 	%r896, 1065353216;
	st.global.u32 	[%rd27], %r896;
$L__BB0_117:
	ret;

}
	// .globl	_Z9SomatorioPfS_l
.visible .entry _Z9SomatorioPfS_l(
	.param .u64 .ptr .align 1 _Z9SomatorioPfS_l_param_0,
	.param .u64 .ptr .align 1 _Z9SomatorioPfS_l_param_1,
	.param .u64 _Z9SomatorioPfS_l_param_2
)
{
	.reg .pred 	%p<6>;
	.reg .b32 	%r<13>;
	.reg .b32 	%f<9>;
	.reg .b64 	%rd<11>;

	ld.param.u64 	%rd2, [_Z9SomatorioPfS_l_param_0];
	ld.param.u64 	%rd3, [_Z9SomatorioPfS_l_param_1];
	ld.param.u64 	%rd4, [_Z9SomatorioPfS_l_param_2];
	mov.u32 	%r1, %ctaid.x;
	mov.u32 	%r12, %ntid.x;
	mov.u32 	%r3, %tid.x;
	mad.lo.s32 	%r7, %r1, %r12, %r3;
	cvt.s64.s32 	%rd1, %r7;
	setp.le.s64 	%p1, %rd4, %rd1;
	mov.f32 	%f8, 0f00000000;
	@%p1 bra 	$L__BB1_2;
	cvta.to.global.u64 	%rd5, %rd2;
	shl.b64 	%rd6, %rd1, 2;
	add.s64 	%rd7, %rd5, %rd6;
	ld.global.f32 	%f8, [%rd7];
$L__BB1_2:
	shl.b32 	%r8, %r3, 2;
	mov.u32 	%r9, sdata;
	add.s32 	%r4, %r9, %r8;
	st.shared.f32 	[%r4], %f8;
	bar.sync 	0;
	setp.lt.u32 	%p2, %r12, 2;
	@%p2 bra 	$L__BB1_6;
$L__BB1_3:
	shr.u32 	%r6, %r12, 1;
	setp.ge.u32 	%p3, %r3, %r6;
	@%p3 bra 	$L__BB1_5;
	shl.b32 	%r10, %r6, 2;
	add.s32 	%r11, %r4, %r10;
	ld.shared.f32 	%f4, [%r11];
	ld.shared.f32 	%f5, [%r4];
	add.f32 	%f6, %f4, %f5;
	st.shared.f32 	[%r4], %f6;
$L__BB1_5:
	bar.sync 	0;
	setp.gt.u32 	%p4, %r12, 3;
	mov.u32 	%r12, %r6;
	@%p4 bra 	$L__BB1_3;
$L__BB1_6:
	setp.ne.s32 	%p5, %r3, 0;
	@%p5 bra 	$L__BB1_8;
	ld.shared.f32 	%f7, [sdata];
	cvta.to.global.u64 	%rd8, %rd3;
	mul.wide.u32 	%rd9, %r1, 4;
	add.s64 	%rd10, %rd8, %rd9;
	st.global.f32 	[%rd10], %f7;
$L__BB1_8:
	ret;

}


// ===== COMPILED SASS (sm_100) =====

	.target	sm_100

	.elftype	@"ET_EXEC"


//--------------------- .note.nv.tkinfo           --------------------------
	.section	.note.nv.tkinfo,"",@"SHT_NOTE"
	.sectionflags	@"SHF_NOTE_NV_TKINFO"
	.tkinfo
        /*0018*/ 	.word	0x00000002
        /*0030*/ 	.string	""
        /*0030*/ 	.string	"ptxas"
        /*0030*/ 	.string	"Cuda compilation tools, release 13.0, V13.0.88"
        /*0030*/ 	.string	"Build cuda_13.0.r13.0/compiler.36424714_0"
        /*0030*/ 	.string	"-arch sm_100 -m 64 "



//--------------------- .note.nv.cuinfo           --------------------------
	.section	.note.nv.cuinfo,"",@"SHT_NOTE"
	.sectionflags	@"SHF_NOTE_NV_CUINFO"
        /*0018*/ 	.short	0x0002
        /*001a*/ 	.short	0x0064
        /*001c*/ 	.short	0x0082
	.zero		2


//--------------------- .nv.info                  --------------------------
	.section	.nv.info,"",@"SHT_CUDA_INFO"
	.align	4


	//----- nvinfo : EIATTR_REGCOUNT
	.align		4
        /*0000*/ 	.byte	0x04, 0x2f
        /*0002*/ 	.short	(.L_10 - .L_9)
	.align		4
.L_9:
        /*0004*/ 	.word	index@(_Z6RandomPflj)
        /*0008*/ 	.word	0x00000020


	//----- nvinfo : EIATTR_FRAME_SIZE
	.align		4
.L_10:
        /*000c*/ 	.byte	0x04, 0x11
        /*000e*/ 	.short	(.L_12 - .L_11)
	.align		4
.L_11:
        /*0010*/ 	.word	index@(_Z6RandomPflj)
        /*0014*/ 	.word	0x00000030


	//----- nvinfo : EIATTR_REGCOUNT
	.align		4
.L_12:
        /*0018*/ 	.byte	0x04, 0x2f
        /*001a*/ 	.short	(.L_14 - .L_13)
	.align		4
.L_13:
        /*001c*/ 	.word	index@(_Z9SomatorioPfS_l)
        /*0020*/ 	.word	0x0000000b


	//----- nvinfo : EIATTR_FRAME_SIZE
	.align		4
.L_14:
        /*0024*/ 	.byte	0x04, 0x11
        /*0026*/ 	.short	(.L_16 - .L_15)
	.align		4
.L_15:
        /*0028*/ 	.word	index@(_Z9SomatorioPfS_l)
        /*002c*/ 	.word	0x00000000


	//----- nvinfo : EIATTR_MIN_STACK_SIZE
	.align		4
.L_16:
        /*0030*/ 	.byte	0x04, 0x12
        /*0032*/ 	.short	(.L_18 - .L_17)
	.align		4
.L_17:
        /*0034*/ 	.word	index@(_Z9SomatorioPfS_l)
        /*0038*/ 	.word	0x00000000


	//----- nvinfo : EIATTR_MIN_STACK_SIZE
	.align		4
.L_18:
        /*003c*/ 	.byte	0x04, 0x12
        /*003e*/ 	.short	(.L_20 - .L_19)
	.align		4
.L_19:
        /*0040*/ 	.word	index@(_Z6RandomPflj)
        /*0044*/ 	.word	0x00000030
.L_20:


//--------------------- .nv.compat                --------------------------
	.section	.nv.compat,"",@"SHT_CUDA_COMPAT_INFO"
	.align	4
        /*0000*/ 	.byte	0x02, 0x09, 0x00, 0x00, 0x02, 0x02, 0x01, 0x00, 0x02, 0x05, 0x05, 0x00, 0x03, 0x07, 0x01, 0x01
        /*0010*/ 	.byte	0x02, 0x03, 0x00, 0x00, 0x02, 0x06, 0x01, 0x00, 0x04, 0x0b, 0x08, 0x00, 0x09, 0x00, 0x00, 0x00
        /*0020*/ 	.byte	0x00, 0x00, 0x00, 0x00


//--------------------- .nv.info._Z9SomatorioPfS_l --------------------------
	.section	.nv.info._Z9SomatorioPfS_l,"",@"SHT_CUDA_INFO"
	.sectionflags	@""
	.align	4


	//----- nvinfo : EIATTR_CUDA_API_VERSION
	.align		4
        /*0000*/ 	.byte	0x04, 0x37
        /*0002*/ 	.short	(.L_22 - .L_21)
.L_21:
        /*0004*/ 	.word	0x00000082


	//----- nvinfo : EIATTR_KPARAM_INFO
	.align		4
.L_22:
        /*0008*/ 	.byte	0x04, 0x17
        /*000a*/ 	.short	(.L_24 - .L_23)
.L_23:
        /*000c*/ 	.word	0x00000000
        /*0010*/ 	.short	0x0002
        /*0012*/ 	.short	0x0010
        /*0014*/ 	.byte	0x00, 0xf0, 0x21, 0x00


	//----- nvinfo : EIATTR_KPARAM_INFO
	.align		4
.L_24:
        /*0018*/ 	.byte	0x04, 0x17
        /*001a*/ 	.short	(.L_26 - .L_25)
.L_25:
        /*001c*/ 	.word	0x00000000
        /*0020*/ 	.short	0x0001
        /*0022*/ 	.short	0x0008
        /*0024*/ 	.byte	0x00, 0xf5, 0x21, 0x00


	//----- nvinfo : EIATTR_KPARAM_INFO
	.align		4
.L_26:
        /*0028*/ 	.byte	0x04, 0x17
        /*002a*/ 	.short	(.L_28 - .L_27)
.L_27:
        /*002c*/ 	.word	0x00000000
        /*0030*/ 	.short	0x0000
        /*0032*/ 	.short	0x0000
        /*0034*/ 	.byte	0x00, 0xf5, 0x21, 0x00


	//----- nvinfo : EIATTR_SPARSE_MMA_MASK
	.align		4
.L_28:
        /*0038*/ 	.byte	0x03, 0x50
        /*003a*/ 	.short	0x0000


	//----- nvinfo : EIATTR_MAXREG_COUNT
	.align		4
        /*003c*/ 	.byte	0x03, 0x1b
        /*003e*/ 	.short	0x00ff


	//----- nvinfo : EIATTR_NUM_BARRIERS
	.align		4
        /*0040*/ 	.byte	0x02, 0x4c
        /*0042*/ 	.byte	0x01
	.zero		1


	//----- nvinfo : EIATTR_MERCURY_ISA_VERSION
	.align		4
        /*0044*/ 	.byte	0x03, 0x5f
        /*0046*/ 	.short	0x0101


	//----- nvinfo : EIATTR_VRC_CTA_INIT_COUNT
	.align		4
        /*0048*/ 	.byte	0x02, 0x4a
	.zero		1
	.zero		1


	//----- nvinfo : EIATTR_EXIT_INSTR_OFFSETS
	.align		4
        /*004c*/ 	.byte	0x04, 0x1c
        /*004e*/ 	.short	(.L_30 - .L_29)


	//   ....[0]....
.L_29:
        /*0050*/ 	.word	0x00000240


	//   ....[1]....
        /*0054*/ 	.word	0x000002c0


	//----- nvinfo : EIATTR_CBANK_PARAM_SIZE
	.align		4
.L_30:
        /*0058*/ 	.byte	0x03, 0x19
        /*005a*/ 	.short	0x0018


	//----- nvinfo : EIATTR_PARAM_CBANK
	.align		4
        /*005c*/ 	.byte	0x04, 0x0a
        /*005e*/ 	.short	(.L_32 - .L_31)
	.align		4
.L_31:
        /*0060*/ 	.word	index@(.nv.constant0._Z9SomatorioPfS_l)
        /*0064*/ 	.short	0x0380
        /*0066*/ 	.short	0x0018


	//----- nvinfo : EIATTR_SW_WAR
	.align		4
.L_32:
        /*0068*/ 	.byte	0x04, 0x36
        /*006a*/ 	.short	(.L_34 - .L_33)
.L_33:
        /*006c*/ 	.word	0x00000008
.L_34:


//--------------------- .nv.info._Z6RandomPflj    --------------------------
	.section	.nv.info._Z6RandomPflj,"",@"SHT_CUDA_INFO"
	.sectionflags	@""
	.align	4


	//----- nvinfo : EIATTR_CUDA_API_VERSION
	.align		4
        /*0000*/ 	.byte	0x04, 0x37
        /*0002*/ 	.short	(.L_36 - .L_35)
.L_35:
        /*0004*/ 	.word	0x00000082


	//----- nvinfo : EIATTR_KPARAM_INFO
	.align		4
.L_36:
        /*0008*/ 	.byte	0x04, 0x17
        /*000a*/ 	.short	(.L_38 - .L_37)
.L_37:
        /*000c*/ 	.word	0x00000000
        /*0010*/ 	.short	0x0002
        /*0012*/ 	.short	0x0010
        /*0014*/ 	.byte	0x00, 0xf0, 0x11, 0x00


	//----- nvinfo : EIATTR_KPARAM_INFO
	.align		4
.L_38:
        /*0018*/ 	.byte	0x04, 0x17
        /*001a*/ 	.short	(.L_40 - .L_39)
.L_39:
        /*001c*/ 	.word	0x00000000
        /*0020*/ 	.short	0x0001
        /*0022*/ 	.short	0x0008
        /*0024*/ 	.byte	0x00, 0xf0, 0x21, 0x00


	//----- nvinfo : EIATTR_KPARAM_INFO
	.align		4
.L_40:
        /*0028*/ 	.byte	0x04, 0x17
        /*002a*/ 	.short	(.L_42 - .L_41)
.L_41:
        /*002c*/ 	.word	0x00000000
        /*0030*/ 	.short	0x0000
        /*0032*/ 	.short	0x0000
        /*0034*/ 	.byte	0x00, 0xf5, 0x21, 0x00


	//----- nvinfo : EIATTR_SPARSE_MMA_MASK
	.align		4
.L_42:
        /*0038*/ 	.byte	0x03, 0x50
        /*003a*/ 	.short	0x0000


	//----- nvinfo : EIATTR_MAXREG_COUNT
	.align		4
        /*003c*/ 	.byte	0x03, 0x1b
        /*003e*/ 	.short	0x00ff


	//----- nvinfo : EIATTR_MERCURY_ISA_VERSION
	.align		4
        /*0040*/ 	.byte	0x03, 0x5f
        /*0042*/ 	.short	0x0101


	//----- nvinfo : EIATTR_VRC_CTA_INIT_COUNT
	.align		4
        /*0044*/ 	.byte	0x02, 0x4a
	.zero		1
	.zero		1


	//----- nvinfo : EIATTR_EXIT_INSTR_OFFSETS
	.align		4
        /*0048*/ 	.byte	0x04, 0x1c
        /*004a*/ 	.short	(.L_44 - .L_43)


	//   ....[0]....
.L_43:
        /*004c*/ 	.word	0x00002620


	//   ....[1]....
        /*0050*/ 	.word	0x00002680


	//----- nvinfo : EIATTR_CBANK_PARAM_SIZE
	.align		4
.L_44:
        /*0054*/ 	.byte	0x03, 0x19
        /*0056*/ 	.short	0x0014


	//----- nvinfo : EIATTR_PARAM_CBANK
	.align		4
        /*0058*/ 	.byte	0x04, 0x0a
        /*005a*/ 	.short	(.L_46 - .L_45)
	.align		4
.L_45:
        /*005c*/ 	.word	index@(.nv.constant0._Z6RandomPflj)
        /*0060*/ 	.short	0x0380
        /*0062*/ 	.short	0x0014


	//----- nvinfo : EIATTR_SW_WAR
	.align		4
.L_46:
        /*0064*/ 	.byte	0x04, 0x36
        /*0066*/ 	.short	(.L_48 - .L_47)
.L_47:
        /*0068*/ 	.word	0x00000008
.L_48:


//--------------------- .nv.callgraph             --------------------------
	.section	.nv.callgraph,"",@"SHT_CUDA_CALLGRAPH"
	.align	4
	.sectionentsize	8
	.align		4
        /*0000*/ 	.word	0x00000000
	.align		4
        /*0004*/ 	.word	0xffffffff
	.align		4
        /*0008*/ 	.word	0x00000000
	.align		4
        /*000c*/ 	.word	0xfffffffe
	.align		4
        /*0010*/ 	.word	0x00000000
	.align		4
        /*0014*/ 	.word	0xfffffffd
	.align		4
        /*0018*/ 	.word	0x00000000
	.align		4
        /*001c*/ 	.word	0xfffffffc


//--------------------- .nv.constant4             --------------------------
	.section	.nv.constant4,"a",@progbits
	.align	8
	.align		8
.nv.constant4:
        /*0000*/ 	.dword	precalc_xorwow_matrix
	.align		8
        /*0008*/ 	.dword	precalc_xorwow_offset_matrix
	.align		8
        /*0010*/ 	.dword	mrg32k3aM1
	.align		8
        /*0018*/ 	.dword	mrg32k3aM2
	.align		8
        /*0020*/ 	.dword	mrg32k3aM1SubSeq
	.align		8
        /*0028*/ 	.dword	mrg32k3aM2SubSeq
	.align		8
        /*0030*/ 	.dword	mrg32k3aM1Seq
	.align		8
        /*0038*/ 	.dword	mrg32k3aM2Seq


//--------------------- .nv.constant3             --------------------------
	.section	.nv.constant3,"a",@progbits
	.align	8
.nv.constant3:
	.type		__cr_lgamma_table,@object
	.size		__cr_lgamma_table,(.L_8 - __cr_lgamma_table)
__cr_lgamma_table:
        /*0000*/ 	.byte	0x00, 0x00, 0x00, 0x00, 0x00, 0x00, 0x00, 0x00, 0x00, 0x00, 0x00, 0x00, 0x00, 0x00, 0x00, 0x00
        /*0010*/ 	.byte	0xef, 0x39, 0xfa, 0xfe, 0x42, 0x2e, 0xe6, 0x3f, 0x02, 0x20, 0x2a, 0xfa, 0x0b, 0xab, 0xfc, 0x3f
        /*0020*/ 	.byte	0xf9, 0x2c, 0x92, 0x7c, 0xa7, 0x6c, 0x09, 0x40, 0xc9, 0x79, 0x44, 0x3c, 0x64, 0x26, 0x13, 0x40
        /*0030*/ 	.byte	0xca, 0x01, 0xcf, 0x3a, 0x27, 0x51, 0x1a, 0x40, 0x30, 0xcc, 0x2d, 0xf3, 0xe1, 0x0c, 0x21, 0x40
        /*0040*/ 	.byte	0x0d, 0xb7, 0xfc, 0x82, 0x8e, 0x35, 0x25, 0x40
.L_8:


//--------------------- .text._Z9SomatorioPfS_l   --------------------------
	.section	.text._Z9SomatorioPfS_l,"ax",@progbits
	.align	128
        .global         _Z9SomatorioPfS_l
        .type           _Z9SomatorioPfS_l,@function
        .size           _Z9SomatorioPfS_l,(.L_x_13 - _Z9SomatorioPfS_l)
        .other          _Z9SomatorioPfS_l,@"STO_CUDA_ENTRY STV_DEFAULT"
_Z9SomatorioPfS_l:
.text._Z9SomatorioPfS_l:
[----:B------:R-:W-:Y:S01]  /*0000*/  LDC R1, c[0x0][0x37c] ;  /* 0x0000df00ff017b82 */ /* 0x000fe20000000800 */
[----:B------:R-:W0:Y:S01]  /*0010*/  S2R R7, SR_CTAID.X ;  /* 0x0000000000077919 */ /* 0x000e220000002500 */
[----:B------:R-:W0:Y:S01]  /*0020*/  LDCU UR8, c[0x0][0x360] ;  /* 0x00006c00ff0877ac */ /* 0x000e220008000800 */
[----:B------:R-:W0:Y:S01]  /*0030*/  S2R R6, SR_TID.X ;  /* 0x0000000000067919 */ /* 0x000e220000002100 */
[----:B------:R-:W1:Y:S01]  /*0040*/  LDCU.64 UR4, c[0x0][0x390] ;  /* 0x00007200ff0477ac */ /* 0x000e620008000a00 */
[----:B------:R-:W2:Y:S01]  /*0050*/  LDCU.64 UR6, c[0x0][0x358] ;  /* 0x00006b00ff0677ac */ /* 0x000ea20008000a00 */
[----:B0-----:R-:W-:-:S05]  /*0060*/  IMAD R0, R7, UR8, R6 ;  /* 0x0000000807007c24 */ /* 0x001fca000f8e0206 */
[----:B-1----:R-:W-:Y:S02]  /*0070*/  ISETP.GE.U32.AND P0, PT, R0, UR4, PT ;  /* 0x0000000400007c0c */ /* 0x002fe4000bf06070 */
[----:B------:R-:W-:-:S04]  /*0080*/  SHF.R.S32.HI R3, RZ, 0x1f, R0 ;  /* 0x0000001fff037819 */ /* 0x000fc80000011400 */
[----:B------:R-:W-:-:S13]  /*0090*/  ISETP.GE.AND.EX P0, PT, R3, UR5, PT, P0 ;  /* 0x0000000503007c0c */ /* 0x000fda000bf06300 */
[----:B------:R-:W0:Y:S02]  /*00a0*/  @!P0 LDC.64 R4, c[0x0][0x380] ;  /* 0x0000e000ff048b82 */ /* 0x000e240000000a00 */
[----:B0-----:R-:W-:Y:S01]  /*00b0*/  @!P0 LEA R2, P1, R0, R4, 0x2 ;  /* 0x0000000400028211 */ /* 0x001fe200078210ff */
[----:B------:R-:W-:-:S03]  /*00c0*/  IMAD.MOV.U32 R4, RZ, RZ, RZ ;  /* 0x000000ffff047224 */ /* 0x000fc600078e00ff */
[----:B------:R-:W-:-:S05]  /*00d0*/  @!P0 LEA.HI.X R3, R0, R5, R3, 0x2, P1 ;  /* 0x0000000500038211 */ /* 0x000fca00008f1403 */
[----:B--2---:R-:W2:Y:S01]  /*00e0*/  @!P0 LDG.E R4, desc[UR6][R2.64] ;  /* 0x0000000602048981 */ /* 0x004ea2000c1e1900 */
[----:B------:R-:W0:Y:S01]  /*00f0*/  S2UR UR5, SR_CgaCtaId ;  /* 0x00000000000579c3 */ /* 0x000e220000008800 */
[----:B------:R-:W-:Y:S01]  /*0100*/  IMAD.U32 R0, RZ, RZ, UR8 ;  /* 0x00000008ff007e24 */ /* 0x000fe2000f8e00ff */
[----:B------:R-:W-:Y:S01]  /*0110*/  UMOV UR4, 0x400 ;  /* 0x0000040000047882 */ /* 0x000fe20000000000 */
[----:B------:R-:W-:-:S03]  /*0120*/  ISETP.NE.AND P0, PT, R6, RZ, PT ;  /* 0x000000ff0600720c */ /* 0x000fc60003f05270 */
[----:B------:R-:W-:Y:S01]  /*0130*/  ISETP.GE.U32.AND P1, PT, R0, 0x2, PT ;  /* 0x000000020000780c */ /* 0x000fe20003f26070 */
[----:B0-----:R-:W-:-:S06]  /*0140*/  ULEA UR4, UR5, UR4, 0x18 ;  /* 0x0000000405047291 */ /* 0x001fcc000f8ec0ff */
[----:B------:R-:W-:-:S05]  /*0150*/  LEA R5, R6, UR4, 0x2 ;  /* 0x0000000406057c11 */ /* 0x000fca000f8e10ff */
[----:B--2---:R0:W-:Y:S01]  /*0160*/  STS [R5], R4 ;  /* 0x0000000405007388 */ /* 0x0041e20000000800 */
[----:B------:R-:W-:Y:S06]  /*0170*/  BAR.SYNC.DEFER_BLOCKING 0x0 ;  /* 0x0000000000007b1d */ /* 0x000fec0000010000 */
[----:B------:R-:W-:Y:S05]  /*0180*/  @!P1 BRA `(.L_x_0) ;  /* 0x00000000002c9947 */ /* 0x000fea0003800000 */
.L_x_1:
[----:B------:R-:W-:-:S04]  /*0190*/  SHF.R.U32.HI R8, RZ, 0x1, R0 ;  /* 0x00000001ff087819 */ /* 0x000fc80000011600 */
[----:B------:R-:W-:-:S13]  /*01a0*/  ISETP.GE.U32.AND P1, PT, R6, R8, PT ;  /* 0x000000080600720c */ /* 0x000fda0003f26070 */
[----:B------:R-:W-:Y:S01]  /*01b0*/  @!P1 IMAD R2, R8, 0x4, R5 ;  /* 0x0000000408029824 */ /* 0x000fe200078e0205 */
[----:B------:R-:W-:Y:S05]  /*01c0*/  @!P1 LDS R3, [R5] ;  /* 0x0000000005039984 */ /* 0x000fea0000000800 */
[----:B------:R-:W0:Y:S02]  /*01d0*/  @!P1 LDS R2, [R2] ;  /* 0x0000000002029984 */ /* 0x000e240000000800 */
[----:B0-----:R-:W-:-:S05]  /*01e0*/  @!P1 FADD R4, R2, R3 ;  /* 0x0000000302049221 */ /* 0x001fca0000000000 */
[----:B------:R1:W-:Y:S01]  /*01f0*/  @!P1 STS [R5], R4 ;  /* 0x0000000405009388 */ /* 0x0003e20000000800 */
[----:B------:R-:W-:Y:S01]  /*0200*/  BAR.SYNC.DEFER_BLOCKING 0x0 ;  /* 0x0000000000007b1d */ /* 0x000fe20000010000 */
[----:B------:R-:W-:Y:S01]  /*0210*/  ISETP.GT.U32.AND P1, PT, R0, 0x3, PT ;  /* 0x000000030000780c */ /* 0x000fe20003f24070 */
[----:B------:R-:W-:-:S12]  /*0220*/  IMAD.MOV.U32 R0, RZ, RZ, R8 ;  /* 0x000000ffff007224 */ /* 0x000fd800078e0008 */
[----:B-1----:R-:W-:Y:S05]  /*0230*/  @P1 BRA `(.L_x_1) ;  /* 0xfffffffc00d41947 */ /* 0x002fea000383ffff */
.L_x_0:
[----:B------:R-:W-:Y:S05]  /*0240*/  @P0 EXIT ;  /* 0x000000000000094d */ /* 0x000fea0003800000 */
[----:B------:R-:W1:Y:S01]  /*0250*/  S2UR UR5, SR_CgaCtaId ;  /* 0x00000000000579c3 */ /* 0x000e620000008800 */
[----:B------:R-:W-:-:S07]  /*0260*/  UMOV UR4, 0x400 ;  /* 0x0000040000047882 */ /* 0x000fce0000000000 */
[----:B------:R-:W2:Y:S01]  /*0270*/  LDC.64 R2, c[0x0][0x388] ;  /* 0x0000e200ff027b82 */ /* 0x000ea20000000a00 */
[----:B-1----:R-:W-:Y:S01]  /*0280*/  ULEA UR4, UR5, UR4, 0x18 ;  /* 0x0000000405047291 */ /* 0x002fe2000f8ec0ff */
[----:B--2---:R-:W-:-:S08]  /*0290*/  IMAD.WIDE.U32 R2, R7, 0x4, R2 ;  /* 0x0000000407027825 */ /* 0x004fd000078e0002 */
[----:B0-----:R-:W0:Y:S04]  /*02a0*/  LDS R5, [UR4] ;  /* 0x00000004ff057984 */ /* 0x001e280008000800 */
[----:B0-----:R-:W-:Y:S01]  /*02b0*/  STG.E desc[UR6][R2.64], R5 ;  /* 0x0000000502007986 */ /* 0x001fe2000c101906 */
[----:B------:R-:W-:Y:S05]  /*02c0*/  EXIT ;  /* 0x000000000000794d */ /* 0x000fea0003800000 */
.L_x_2:
[----:B------:R-:W-:-:S00]  /*02d0*/  BRA `(.L_x_2) ;  /* 0xfffffffc00fc7947 */ /* 0x000fc0000383ffff */
[----:B------:R-:W-:-:S00]  /*02e0*/  NOP ;  /* 0x0000000000007918 */ /* 0x000fc00000000000 */
        /* <DEDUP_REMOVED lines=9> */
.L_x_13:


//--------------------- .text._Z6RandomPflj       --------------------------
	.section	.text._Z6RandomPflj,"ax",@progbits
	.align	128
        .global         _Z6RandomPflj
        .type           _Z6RandomPflj,@function
        .size           _Z6RandomPflj,(.L_x_14 - _Z6RandomPflj)
        .other          _Z6RandomPflj,@"STO_CUDA_ENTRY STV_DEFAULT"
_Z6RandomPflj:
.text._Z6RandomPflj:
[----:B------:R-:W0:Y:S08]  /*0000*/  LDC R1, c[0x0][0x37c] ;  /* 0x0000df00ff017b82 */ /* 0x000e300000000800 */
[----:B------:R-:W1:Y:S01]  /*0010*/  LDC R0, c[0x0][0x390] ;  /* 0x0000e400ff007b82 */ /* 0x000e620000000800 */
[----:B0-----:R-:W-:Y:S01]  /*0020*/  VIADD R1, R1, 0xffffffd0 ;  /* 0xffffffd001017836 */ /* 0x001fe20000000000 */
[----:B------:R-:W0:Y:S01]  /*0030*/  LDCU.64 UR8, c[0x0][0x358] ;  /* 0x00006b00ff0877ac */ /* 0x000e220008000a00 */
[----:B------:R-:W-:-:S02]  /*0040*/  IMAD.MOV.U32 R5, RZ, RZ, -0x75bd8fc ;  /* 0xf8a42704ff057424 */ /* 0x000fc400078e00ff */
[----:B------:R-:W-:-:S03]  /*0050*/  IMAD.MOV.U32 R6, RZ, RZ, -0x23270784 ;  /* 0xdcd8f87cff067424 */ /* 0x000fc600078e00ff */
[----:B------:R-:W2:Y:S01]  /*0060*/  S2UR UR5, SR_CTAID.X ;  /* 0x00000000000579c3 */ /* 0x000ea20000002500 */
[----:B-1----:R-:W-:-:S05]  /*0070*/  LOP3.LUT R0, R0, 0xaad26b49, RZ, 0x3c, !PT ;  /* 0xaad26b4900007812 */ /* 0x002fca00078e3cff */
[----:B------:R-:W-:Y:S01]  /*0080*/  IMAD R0, R0, 0x4182bed5, RZ ;  /* 0x4182bed500007824 */ /* 0x000fe200078e02ff */
[----:B--2---:R-:W-:-:S03]  /*0090*/  UISETP.NE.AND UP0, UPT, UR5, URZ, UPT ;  /* 0x000000ff0500728c */ /* 0x004fc6000bf05270 */
[C---:B------:R-:W-:Y:S01]  /*00a0*/  VIADD R2, R0.reuse, 0xd9f6dc18 ;  /* 0xd9f6dc1800027836 */ /* 0x040fe20000000000 */
[C---:B------:R-:W-:Y:S01]  /*00b0*/  LOP3.LUT R4, R0.reuse, 0x159a55e5, RZ, 0x3c, !PT ;  /* 0x159a55e500047812 */ /* 0x040fe200078e3cff */
[C---:B------:R-:W-:Y:S02]  /*00c0*/  VIADD R3, R0.reuse, 0x75bcd15 ;  /* 0x075bcd1500037836 */ /* 0x040fe40000000000 */
[----:B------:R-:W-:Y:S02]  /*00d0*/  VIADD R7, R0, 0x583f19 ;  /* 0x00583f1900077836 */ /* 0x000fe40000000000 */
[----:B------:R1:W-:Y:S04]  /*00e0*/  STL.64 [R1+0x8], R4 ;  /* 0x0000080401007387 */ /* 0x0003e80000100a00 */
[----:B------:R1:W-:Y:S04]  /*00f0*/  STL.64 [R1], R2 ;  /* 0x0000000201007387 */ /* 0x0003e80000100a00 */
[----:B------:R1:W-:Y:S01]  /*0100*/  STL.64 [R1+0x10], R6 ;  /* 0x0000100601007387 */ /* 0x0003e20000100a00 */
[----:B0-----:R-:W-:Y:S05]  /*0110*/  BRA.U !UP0, `(.L_x_3) ;  /* 0x0000002508247547 */ /* 0x001fea000b800000 */
[----:B------:R-:W-:Y:S01]  /*0120*/  IMAD.MOV.U32 R8, RZ, RZ, RZ ;  /* 0x000000ffff087224 */ /* 0x000fe200078e00ff */
[----:B------:R-:W-:Y:S01]  /*0130*/  UMOV UR6, UR5 ;  /* 0x0000000500067c82 */ /* 0x000fe20008000000 */
[----:B------:R-:W-:-:S05]  /*0140*/  UMOV UR4, URZ ;  /* 0x000000ff00047c82 */ /* 0x000fca0008000000 */
.L_x_11:
[----:B------:R-:W-:-:S04]  /*0150*/  ULOP3.LUT UR7, UR6, 0x3, URZ, 0xc0, !UPT ;  /* 0x0000000306077892 */ /* 0x000fc8000f8ec0ff */
[----:B------:R-:W-:-:S04]  /*0160*/  UISETP.NE.U32.AND UP0, UPT, UR7, URZ, UPT ;  /* 0x000000ff0700728c */ /* 0x000fc8000bf05070 */
[----:B------:R-:W-:-:S09]  /*0170*/  UISETP.NE.AND.EX UP0, UPT, URZ, URZ, UPT, UP0 ;  /* 0x000000ffff00728c */ /* 0x000fd2000bf05300 */
[----:B0-----:R-:W-:Y:S05]  /*0180*/  BRA.U !UP0, `(.L_x_4) ;  /* 0x0000002108ec7547 */ /* 0x001fea000b800000 */
[----:B-1----:R-:W0:Y:S01]  /*0190*/  LDC.64 R6, c[0x4][RZ] ;  /* 0x01000000ff067b82 */ /* 0x002e220000000a00 */
[----:B------:R-:W-:Y:S01]  /*01a0*/  IMAD.MOV.U32 R0, RZ, RZ, RZ ;  /* 0x000000ffff007224 */ /* 0x000fe200078e00ff */
[----:B------:R-:W-:Y:S01]  /*01b0*/  CS2R R2, SRZ ;  /* 0x0000000000027805 */ /* 0x000fe2000001ff00 */
[----:B------:R-:W-:Y:S01]  /*01c0*/  IMAD.MOV.U32 R12, RZ, RZ, RZ ;  /* 0x000000ffff0c7224 */ /* 0x000fe200078e00ff */
[----:B------:R-:W-:Y:S01]  /*01d0*/  CS2R R4, SRZ ;  /* 0x0000000000047805 */ /* 0x000fe2000001ff00 */
[----:B0-----:R-:W-:-:S07]  /*01e0*/  IMAD.WIDE.U32 R6, R8, 0xc80, R6 ;  /* 0x00000c8008067825 */ /* 0x001fce00078e0006 */
.L_x_6:
[----:B------:R-:W-:-:S06]  /*01f0*/  IMAD R9, R12, 0x4, R1 ;  /* 0x000000040c097824 */ /* 0x000fcc00078e0201 */
[----:B------:R-:W5:Y:S01]  /*0200*/  LDL R9, [R9+0x4] ;  /* 0x0000040009097983 */ /* 0x000f620000100800 */
[----:B------:R-:W-:-:S07]  /*0210*/  IMAD.MOV.U32 R14, RZ, RZ, RZ ;  /* 0x000000ffff0e7224 */ /* 0x000fce00078e00ff */
.L_x_5:
[----:B-----5:R-:W-:Y:S01]  /*0220*/  SHF.R.U32.HI R21, RZ, R14, R9 ;  /* 0x0000000eff157219 */ /* 0x020fe20000011609 */
[----:B------:R-:W-:-:S03]  /*0230*/  IMAD.SHL.U32 R11, R12, 0x20, RZ ;  /* 0x000000200c0b7824 */ /* 0x000fc600078e00ff */
[----:B------:R-:W-:Y:S01]  /*0240*/  LOP3.LUT R13, R21, 0x1, RZ, 0xc0, !PT ;  /* 0x00000001150d7812 */ /* 0x000fe200078ec0ff */
[----:B------:R-:W-:-:S03]  /*0250*/  IMAD.IADD R10, R11, 0x1, R14 ;  /* 0x000000010b0a7824 */ /* 0x000fc600078e020e */
[----:B------:R-:W-:Y:S01]  /*0260*/  ISETP.NE.U32.AND P0, PT, R13, 0x1, PT ;  /* 0x000000010d00780c */ /* 0x000fe20003f05070 */
[----:B------:R-:W-:-:S03]  /*0270*/  IMAD R11, R10, 0x5, RZ ;  /* 0x000000050a0b7824 */ /* 0x000fc600078e02ff */
[----:B------:R-:W-:Y:S01]  /*0280*/  R2P PR, R21, 0x7e ;  /* 0x0000007e15007804 */ /* 0x000fe20000000000 */
[----:B------:R-:W-:-:S08]  /*0290*/  IMAD.WIDE.U32 R10, R11, 0x4, R6 ;  /* 0x000000040b0a7825 */ /* 0x000fd000078e0006 */
[----:B------:R-:W2:Y:S04]  /*02a0*/  @!P0 LDG.E R13, desc[UR8][R10.64] ;  /* 0x000000080a0d8981 */ /* 0x000ea8000c1e1900 */
[----:B------:R-:W3:Y:S04]  /*02b0*/  @P1 LDG.E R17, desc[UR8][R10.64+0x14] ;  /* 0x000014080a111981 */ /* 0x000ee8000c1e1900 */
[----:B------:R-:W4:Y:S04]  /*02c0*/  @!P0 LDG.E R16, desc[UR8][R10.64+0x8] ;  /* 0x000008080a108981 */ /* 0x000f28000c1e1900 */
[----:B------:R-:W4:Y:S04]  /*02d0*/  @P2 LDG.E R19, desc[UR8][R10.64+0x28] ;  /* 0x000028080a132981 */ /* 0x000f28000c1e1900 */
[----:B------:R-:W4:Y:S04]  /*02e0*/  @!P0 LDG.E R15, desc[UR8][R10.64+0x4] ;  /* 0x000004080a0f8981 */ /* 0x000f28000c1e1900 */
[----:B------:R-:W4:Y:S04]  /*02f0*/  @P3 LDG.E R23, desc[UR8][R10.64+0x3c] ;  /* 0x00003c080a173981 */ /* 0x000f28000c1e1900 */
[----:B------:R-:W4:Y:S04]  /*0300*/  @P4 LDG.E R25, desc[UR8][R10.64+0x50] ;  /* 0x000050080a194981 */ /* 0x000f28000c1e1900 */
[----:B------:R-:W4:Y:S04]  /*0310*/  @!P0 LDG.E R18, desc[UR8][R10.64+0x10] ;  /* 0x000010080a128981 */ /* 0x000f28000c1e1900 */
[----:B------:R-:W4:Y:S04]  /*0320*/  @P1 LDG.E R20, desc[UR8][R10.64+0x24] ;  /* 0x000024080a141981 */ /* 0x000f28000c1e1900 */
[----:B------:R-:W4:Y:S04]  /*0330*/  @P2 LDG.E R22, desc[UR8][R10.64+0x30] ;  /* 0x000030080a162981 */ /* 0x000f28000c1e1900 */
[----:B------:R-:W4:Y:S01]  /*0340*/  @P2 LDG.E R24, desc[UR8][R10.64+0x38] ;  /* 0x000038080a182981 */ /* 0x000f22000c1e1900 */
[----:B--2---:R-:W-:-:S03]  /*0350*/  @!P0 LOP3.LUT R0, R0, R13, RZ, 0x3c, !PT ;  /* 0x0000000d00008212 */ /* 0x004fc600078e3cff */
[----:B------:R-:W2:Y:S01]  /*0360*/  @!P0 LDG.E R13, desc[UR8][R10.64+0xc] ;  /* 0x00000c080a0d8981 */ /* 0x000ea2000c1e1900 */
[----:B---3--:R-:W-:-:S03]  /*0370*/  @P1 LOP3.LUT R0, R0, R17, RZ, 0x3c, !PT ;  /* 0x0000001100001212 */ /* 0x008fc600078e3cff */
[----:B------:R-:W3:Y:S01]  /*0380*/  @P1 LDG.E R17, desc[UR8][R10.64+0x20] ;  /* 0x000020080a111981 */ /* 0x000ee2000c1e1900 */
[----:B----4-:R-:W-:-:S03]  /*0390*/  @!P0 LOP3.LUT R5, R5, R16, RZ, 0x3c, !PT ;  /* 0x0000001005058212 */ /* 0x010fc600078e3cff */
[----:B------:R-:W4:Y:S01]  /*03a0*/  @P1 LDG.E R16, desc[UR8][R10.64+0x1c] ;  /* 0x00001c080a101981 */ /* 0x000f22000c1e1900 */
[----:B------:R-:W-:-:S03]  /*03b0*/  @P2 LOP3.LUT R0, R0, R19, RZ, 0x3c, !PT ;  /* 0x0000001300002212 */ /* 0x000fc600078e3cff */
[----:B------:R-:W4:Y:S01]  /*03c0*/  @P2 LDG.E R19, desc[UR8][R10.64+0x2c] ;  /* 0x00002c080a132981 */ /* 0x000f22000c1e1900 */
[----:B------:R-:W-:-:S03]  /*03d0*/  @!P0 LOP3.LUT R4, R4, R15, RZ, 0x3c, !PT ;  /* 0x0000000f04048212 */ /* 0x000fc600078e3cff */
[----:B------:R-:W4:Y:S01]  /*03e0*/  @P1 LDG.E R15, desc[UR8][R10.64+0x18] ;  /* 0x000018080a0f1981 */ /* 0x000f22000c1e1900 */
[----:B------:R-:W-:-:S03]  /*03f0*/  @P3 LOP3.LUT R0, R0, R23, RZ, 0x3c, !PT ;  /* 0x0000001700003212 */ /* 0x000fc600078e3cff */
[----:B------:R-:W4:Y:S01]  /*0400*/  @P5 LDG.E R23, desc[UR8][R10.64+0x64] ;  /* 0x000064080a175981 */ /* 0x000f22000c1e1900 */
[----:B------:R-:W-:-:S03]  /*0410*/  @P4 LOP3.LUT R0, R0, R25, RZ, 0x3c, !PT ;  /* 0x0000001900004212 */ /* 0x000fc600078e3cff */
[----:B------:R-:W4:Y:S01]  /*0420*/  @P6 LDG.E R25, desc[UR8][R10.64+0x78] ;  /* 0x000078080a196981 */ /* 0x000f22000c1e1900 */
[----:B------:R-:W-:-:S03]  /*0430*/  @!P0 LOP3.LUT R3, R3, R18, RZ, 0x3c, !PT ;  /* 0x0000001203038212 */ /* 0x000fc600078e3cff */
[----:B------:R-:W4:Y:S01]  /*0440*/  @P3 LDG.E R18, desc[UR8][R10.64+0x4c] ;  /* 0x00004c080a123981 */ /* 0x000f22000c1e1900 */
[----:B------:R-:W-:-:S03]  /*0450*/  @P1 LOP3.LUT R3, R3, R20, RZ, 0x3c, !PT ;  /* 0x0000001403031212 */ /* 0x000fc600078e3cff */
[----:B------:R-:W4:Y:S01]  /*0460*/  @P4 LDG.E R20, desc[UR8][R10.64+0x58] ;  /* 0x000058080a144981 */ /* 0x000f22000c1e1900 */
[----:B--2---:R-:W-:-:S03]  /*0470*/  @!P0 LOP3.LUT R2, R2, R13, RZ, 0x3c, !PT ;  /* 0x0000000d02028212 */ /* 0x004fc600078e3cff */
[----:B------:R-:W2:Y:S01]  /*0480*/  @P2 LDG.E R13, desc[UR8][R10.64+0x34] ;  /* 0x000034080a0d2981 */ /* 0x000ea2000c1e1900 */
[----:B---3--:R-:W-:-:S03]  /*0490*/  @P1 LOP3.LUT R2, R2, R17, RZ, 0x3c, !PT ;  /* 0x0000001102021212 */ /* 0x008fc600078e3cff */
[----:B------:R-:W3:Y:S01]  /*04a0*/  @P3 LDG.E R17, desc[UR8][R10.64+0x48] ;  /* 0x000048080a113981 */ /* 0x000ee2000c1e1900 */
[----:B----4-:R-:W-:-:S03]  /*04b0*/  @P1 LOP3.LUT R5, R5, R16, RZ, 0x3c, !PT ;  /* 0x0000001005051212 */ /* 0x010fc600078e3cff */
[----:B------:R-:W4:Y:S01]  /*04c0*/  @P3 LDG.E R16, desc[UR8][R10.64+0x44] ;  /* 0x000044080a103981 */ /* 0x000f22000c1e1900 */
[----:B------:R-:W-:-:S03]  /*04d0*/  @P2 LOP3.LUT R5, R5, R22, RZ, 0x3c, !PT ;  /* 0x0000001605052212 */ /* 0x000fc600078e3cff */
[----:B------:R-:W4:Y:S01]  /*04e0*/  @P4 LDG.E R22, desc[UR8][R10.64+0x60] ;  /* 0x000060080a164981 */ /* 0x000f22000c1e1900 */
[----:B------:R-:W-:-:S03]  /*04f0*/  @P1 LOP3.LUT R4, R4, R15, RZ, 0x3c, !PT ;  /* 0x0000000f04041212 */ /* 0x000fc600078e3cff */
[----:B------:R-:W4:Y:S01]  /*0500*/  @P3 LDG.E R15, desc[UR8][R10.64+0x40] ;  /* 0x000040080a0f3981 */ /* 0x000f22000c1e1900 */
[----:B------:R-:W-:Y:S02]  /*0510*/  @P5 LOP3.LUT R0, R0, R23, RZ, 0x3c, !PT ;  /* 0x0000001700005212 */ /* 0x000fe400078e3cff */
[----:B------:R-:W-:Y:S01]  /*0520*/  @P2 LOP3.LUT R4, R4, R19, RZ, 0x3c, !PT ;  /* 0x0000001304042212 */ /* 0x000fe200078e3cff */
[----:B------:R-:W4:Y:S04]  /*0530*/  @P4 LDG.E R23, desc[UR8][R10.64+0x5c] ;  /* 0x00005c080a174981 */ /* 0x000f28000c1e1900 */
[----:B------:R-:W4:Y:S01]  /*0540*/  @P4 LDG.E R19, desc[UR8][R10.64+0x54] ;  /* 0x000054080a134981 */ /* 0x000f22000c1e1900 */
[----:B------:R-:W-:Y:S02]  /*0550*/  LOP3.LUT P0, RZ, R21, 0x80, RZ, 0xc0, !PT ;  /* 0x0000008015ff7812 */ /* 0x000fe4000780c0ff */
[----:B------:R-:W-:-:S02]  /*0560*/  @P2 LOP3.LUT R3, R3, R24, RZ, 0x3c, !PT ;  /* 0x0000001803032212 */ /* 0x000fc400078e3cff */
[----:B------:R-:W-:Y:S02]  /*0570*/  @P6 LOP3.LUT R0, R0, R25, RZ, 0x3c, !PT ;  /* 0x0000001900006212 */ /* 0x000fe400078e3cff */
[----:B------:R-:W-:Y:S01]  /*0580*/  @P3 LOP3.LUT R3, R3, R18, RZ, 0x3c, !PT ;  /* 0x0000001203033212 */ /* 0x000fe200078e3cff */
[----:B------:R-:W4:Y:S04]  /*0590*/  @P5 LDG.E R25, desc[UR8][R10.64+0x68] ;  /* 0x000068080a195981 */ /* 0x000f28000c1e1900 */
[----:B------:R-:W4:Y:S04]  /*05a0*/  @P5 LDG.E R18, desc[UR8][R10.64+0x74] ;  /* 0x000074080a125981 */ /* 0x000f28000c1e1900 */
[----:B------:R-:W4:Y:S04]  /*05b0*/  @P0 LDG.E R27, desc[UR8][R10.64+0x8c] ;  /* 0x00008c080a1b0981 */ /* 0x000f28000c1e1900 */
[----:B------:R-:W4:Y:S04]  /*05c0*/  @P0 LDG.E R24, desc[UR8][R10.64+0x94] ;  /* 0x000094080a180981 */ /* 0x000f28000c1e1900 */
[----:B------:R-:W4:Y:S01]  /*05d0*/  @P0 LDG.E R26, desc[UR8][R10.64+0x9c] ;  /* 0x00009c080a1a0981 */ /* 0x000f22000c1e1900 */
[----:B--2---:R-:W-:-:S03]  /*05e0*/  @P2 LOP3.LUT R2, R2, R13, RZ, 0x3c, !PT ;  /* 0x0000000d02022212 */ /* 0x004fc600078e3cff */
[----:B------:R-:W2:Y:S01]  /*05f0*/  @P5 LDG.E R13, desc[UR8][R10.64+0x70] ;  /* 0x000070080a0d5981 */ /* 0x000ea2000c1e1900 */
[----:B---3--:R-:W-:-:S03]  /*0600*/  @P3 LOP3.LUT R2, R2, R17, RZ, 0x3c, !PT ;  /* 0x0000001102023212 */ /* 0x008fc600078e3cff */
[----:B------:R-:W3:Y:S01]  /*0610*/  @P6 LDG.E R17, desc[UR8][R10.64+0x84] ;  /* 0x000084080a116981 */ /* 0x000ee2000c1e1900 */
[----:B----4-:R-:W-:-:S03]  /*0620*/  @P3 LOP3.LUT R5, R5, R16, RZ, 0x3c, !PT ;  /* 0x0000001005053212 */ /* 0x010fc600078e3cff */
[----:B------:R-:W4:Y:S01]  /*0630*/  @P5 LDG.E R16, desc[UR8][R10.64+0x6c] ;  /* 0x00006c080a105981 */ /* 0x000f22000c1e1900 */
[----:B------:R-:W-:Y:S02]  /*0640*/  @P4 LOP3.LUT R3, R3, R22, RZ, 0x3c, !PT ;  /* 0x0000001603034212 */ /* 0x000fe400078e3cff */
[----:B------:R-:W-:Y:S01]  /*0650*/  @P4 LOP3.LUT R5, R5, R20, RZ, 0x3c, !PT ;  /* 0x0000001405054212 */ /* 0x000fe200078e3cff */
[----:B------:R-:W4:Y:S01]  /*0660*/  @P6 LDG.E R22, desc[UR8][R10.64+0x88] ;  /* 0x000088080a166981 */ /* 0x000f22000c1e1900 */
[----:B------:R-:W-:-:S03]  /*0670*/  @P3 LOP3.LUT R4, R4, R15, RZ, 0x3c, !PT ;  /* 0x0000000f04043212 */ /* 0x000fc600078e3cff */
[----:B------:R-:W4:Y:S04]  /*0680*/  @P6 LDG.E R15, desc[UR8][R10.64+0x7c] ;  /* 0x00007c080a0f6981 */ /* 0x000f28000c1e1900 */
[----:B------:R-:W4:Y:S01]  /*0690*/  @P6 LDG.E R20, desc[UR8][R10.64+0x80] ;  /* 0x000080080a146981 */ /* 0x000f22000c1e1900 */
[----:B------:R-:W-:Y:S02]  /*06a0*/  @P4 LOP3.LUT R2, R2, R23, RZ, 0x3c, !PT ;  /* 0x0000001702024212 */ /* 0x000fe400078e3cff */
[----:B------:R-:W-:Y:S01]  /*06b0*/  @P4 LOP3.LUT R4, R4, R19, RZ, 0x3c, !PT ;  /* 0x0000001304044212 */ /* 0x000fe200078e3cff */
[----:B------:R-:W4:Y:S04]  /*06c0*/  @P0 LDG.E R23, desc[UR8][R10.64+0x98] ;  /* 0x000098080a170981 */ /* 0x000f28000c1e1900 */
[----:B------:R-:W4:Y:S01]  /*06d0*/  @P0 LDG.E R19, desc[UR8][R10.64+0x90] ;  /* 0x000090080a130981 */ /* 0x000f22000c1e1900 */
[----:B------:R-:W-:-:S02]  /*06e0*/  @P5 LOP3.LUT R4, R4, R25, RZ, 0x3c, !PT ;  /* 0x0000001904045212 */ /* 0x000fc400078e3cff */
[----:B------:R-:W-:Y:S02]  /*06f0*/  @P5 LOP3.LUT R3, R3, R18, RZ, 0x3c, !PT ;  /* 0x0000001203035212 */ /* 0x000fe400078e3cff */
[----:B------:R-:W-:Y:S02]  /*0700*/  @P0 LOP3.LUT R0, R0, R27, RZ, 0x3c, !PT ;  /* 0x0000001b00000212 */ /* 0x000fe400078e3cff */
[----:B--2---:R-:W-:-:S04]  /*0710*/  @P5 LOP3.LUT R2, R2, R13, RZ, 0x3c, !PT ;  /* 0x0000000d02025212 */ /* 0x004fc800078e3cff */
[----:B---3--:R-:W-:Y:S02]  /*0720*/  @P6 LOP3.LUT R2, R2, R17, RZ, 0x3c, !PT ;  /* 0x0000001102026212 */ /* 0x008fe400078e3cff */
[----:B----4-:R-:W-:Y:S02]  /*0730*/  @P5 LOP3.LUT R5, R5, R16, RZ, 0x3c, !PT ;  /* 0x0000001005055212 */ /* 0x010fe400078e3cff */
[----:B------:R-:W-:Y:S02]  /*0740*/  @P6 LOP3.LUT R3, R3, R22, RZ, 0x3c, !PT ;  /* 0x0000001603036212 */ /* 0x000fe400078e3cff */
[----:B------:R-:W-:Y:S02]  /*0750*/  @P6 LOP3.LUT R4, R4, R15, RZ, 0x3c, !PT ;  /* 0x0000000f04046212 */ /* 0x000fe400078e3cff */
[----:B------:R-:W-:Y:S02]  /*0760*/  @P6 LOP3.LUT R5, R5, R20, RZ, 0x3c, !PT ;  /* 0x0000001405056212 */ /* 0x000fe400078e3cff */
[----:B------:R-:W-:-:S02]  /*0770*/  @P0 LOP3.LUT R3, R3, R26, RZ, 0x3c, !PT ;  /* 0x0000001a03030212 */ /* 0x000fc400078e3cff */
[----:B------:R-:W-:Y:S02]  /*0780*/  @P0 LOP3.LUT R5, R5, R24, RZ, 0x3c, !PT ;  /* 0x0000001805050212 */ /* 0x000fe400078e3cff */
[----:B------:R-:W-:Y:S02]  /*0790*/  @P0 LOP3.LUT R2, R2, R23, RZ, 0x3c, !PT ;  /* 0x0000001702020212 */ /* 0x000fe400078e3cff */
[----:B------:R-:W-:Y:S02]  /*07a0*/  @P0 LOP3.LUT R4, R4, R19, RZ, 0x3c, !PT ;  /* 0x0000001304040212 */ /* 0x000fe400078e3cff */
[----:B------:R-:W-:-:S13]  /*07b0*/  R2P PR, R21.B1, 0x7f ;  /* 0x0000007f15007804 */ /* 0x000fda0000001000 */
[----:B------:R-:W2:Y:S04]  /*07c0*/  @P0 LDG.E R13, desc[UR8][R10.64+0xa0] ;  /* 0x0000a0080a0d0981 */ /* 0x000ea8000c1e1900 */
[----:B------:R-:W3:Y:S04]  /*07d0*/  @P1 LDG.E R23, desc[UR8][R10.64+0xb4] ;  /* 0x0000b4080a171981 */ /* 0x000ee8000c1e1900 */
[----:B------:R-:W4:Y:S04]  /*07e0*/  @P2 LDG.E R25, desc[UR8][R10.64+0xc8] ;  /* 0x0000c8080a192981 */ /* 0x000f28000c1e1900 */
        /* <DEDUP_REMOVED lines=15> */
[----:B----4-:R-:W-:-:S04]  /*08e0*/  @P2 LOP3.LUT R0, R0, R25, RZ, 0x3c, !PT ;  /* 0x0000001900002212 */ /* 0x010fc800078e3cff */
[----:B------:R-:W-:-:S04]  /*08f0*/  @P3 LOP3.LUT R0, R0, R27, RZ, 0x3c, !PT ;  /* 0x0000001b00003212 */ /* 0x000fc800078e3cff */
[----:B------:R-:W-:Y:S02]  /*0900*/  @P4 LOP3.LUT R0, R0, R17, RZ, 0x3c, !PT ;  /* 0x0000001100004212 */ /* 0x000fe400078e3cff */
[----:B------:R-:W4:Y:S01]  /*0910*/  @P2 LDG.E R17, desc[UR8][R10.64+0xd4] ;  /* 0x0000d4080a112981 */ /* 0x000f22000c1e1900 */
[----:B------:R-:W-:-:S03]  /*0920*/  @P0 LOP3.LUT R3, R3, R20, RZ, 0x3c, !PT ;  /* 0x0000001403030212 */ /* 0x000fc600078e3cff */
[----:B------:R-:W4:Y:S01]  /*0930*/  @P2 LDG.E R20, desc[UR8][R10.64+0xd0] ;  /* 0x0000d0080a142981 */ /* 0x000f22000c1e1900 */
[----:B------:R-:W-:-:S04]  /*0940*/  @P5 LOP3.LUT R0, R0, R29, RZ, 0x3c, !PT ;  /* 0x0000001d00005212 */ /* 0x000fc800078e3cff */
[----:B------:R-:W-:Y:S02]  /*0950*/  @P6 LOP3.LUT R0, R0, R24, RZ, 0x3c, !PT ;  /* 0x0000001800006212 */ /* 0x000fe400078e3cff */
[----:B------:R-:W4:Y:S01]  /*0960*/  @P3 LDG.E R24, desc[UR8][R10.64+0xe4] ;  /* 0x0000e4080a183981 */ /* 0x000f22000c1e1900 */
[----:B------:R-:W-:-:S03]  /*0970*/  @P0 LOP3.LUT R4, R4, R15, RZ, 0x3c, !PT ;  /* 0x0000000f04040212 */ /* 0x000fc600078e3cff */
[----:B------:R-:W4:Y:S01]  /*0980*/  @P2 LDG.E R15, desc[UR8][R10.64+0xcc] ;  /* 0x0000cc080a0f2981 */ /* 0x000f22000c1e1900 */
[----:B------:R-:W-:-:S03]  /*0990*/  @P0 LOP3.LUT R5, R5, R18, RZ, 0x3c, !PT ;  /* 0x0000001205050212 */ /* 0x000fc600078e3cff */
[----:B------:R-:W4:Y:S01]  /*09a0*/  @P4 LDG.E R18, desc[UR8][R10.64+0xf8] ;  /* 0x0000f8080a124981 */ /* 0x000f22000c1e1900 */
[----:B------:R-:W-:Y:S02]  /*09b0*/  @P0 LOP3.LUT R2, R2, R19, RZ, 0x3c, !PT ;  /* 0x0000001302020212 */ /* 0x000fe400078e3cff */
[----:B------:R-:W-:Y:S01]  /*09c0*/  LOP3.LUT P0, RZ, R21, 0x8000, RZ, 0xc0, !PT ;  /* 0x0000800015ff7812 */ /* 0x000fe2000780c0ff */
[----:B------:R-:W4:Y:S01]  /*09d0*/  @P3 LDG.E R19, desc[UR8][R10.64+0xe0] ;  /* 0x0000e0080a133981 */ /* 0x000f22000c1e1900 */
[----:B------:R-:W-:-:S03]  /*09e0*/  @P1 LOP3.LUT R5, R5, R22, RZ, 0x3c, !PT ;  /* 0x0000001605051212 */ /* 0x000fc600078e3cff */
[----:B------:R-:W4:Y:S04]  /*09f0*/  @P3 LDG.E R21, desc[UR8][R10.64+0xe8] ;  /* 0x0000e8080a153981 */ /* 0x000f28000c1e1900 */
[----:B------:R-:W4:Y:S01]  /*0a00*/  @P2 LDG.E R22, desc[UR8][R10.64+0xd8] ;  /* 0x0000d8080a162981 */ /* 0x000f22000c1e1900 */
[----:B------:R-:W-:-:S03]  /*0a10*/  @P1 LOP3.LUT R3, R3, R16, RZ, 0x3c, !PT ;  /* 0x0000001003031212 */ /* 0x000fc600078e3cff */
        /* <DEDUP_REMOVED lines=25> */
[----:B--2---:R-:W-:-:S03]  /*0bb0*/  @P4 LOP3.LUT R2, R2, R13, RZ, 0x3c, !PT ;  /* 0x0000000d02024212 */ /* 0x004fc600078e3cff */
[----:B------:R-:W2:Y:S01]  /*0bc0*/  @P6 LDG.E R13, desc[UR8][R10.64+0x124] ;  /* 0x000124080a0d6981 */ /* 0x000ea2000c1e1900 */
[----:B---3--:R-:W-:-:S03]  /*0bd0*/  @P4 LOP3.LUT R4, R4, R23, RZ, 0x3c, !PT ;  /* 0x0000001704044212 */ /* 0x008fc600078e3cff */
[----:B------:R-:W3:Y:S01]  /*0be0*/  @P0 LDG.E R23, desc[UR8][R10.64+0x138] ;  /* 0x000138080a170981 */ /* 0x000ee2000c1e1900 */
[----:B------:R-:W-:Y:S01]  /*0bf0*/  VIADD R14, R14, 0x10 ;  /* 0x000000100e0e7836 */ /* 0x000fe20000000000 */
[----:B------:R-:W-:-:S04]  /*0c00*/  @P4 LOP3.LUT R3, R3, R16, RZ, 0x3c, !PT ;  /* 0x0000001003034212 */ /* 0x000fc800078e3cff */
[----:B------:R-:W-:Y:S02]  /*0c10*/  ISETP.NE.AND P1, PT, R14, 0x20, PT ;  /* 0x000000200e00780c */ /* 0x000fe40003f25270 */
[----:B----4-:R-:W-:Y:S02]  /*0c20*/  @P5 LOP3.LUT R2, R2, R17, RZ, 0x3c, !PT ;  /* 0x0000001102025212 */ /* 0x010fe400078e3cff */
[----:B------:R-:W-:Y:S02]  /*0c30*/  @P5 LOP3.LUT R5, R5, R20, RZ, 0x3c, !PT ;  /* 0x0000001405055212 */ /* 0x000fe400078e3cff */
[----:B------:R-:W-:Y:S02]  /*0c40*/  @P0 LOP3.LUT R0, R0, R25, RZ, 0x3c, !PT ;  /* 0x0000001900000212 */ /* 0x000fe400078e3cff */
[----:B------:R-:W-:Y:S02]  /*0c50*/  @P5 LOP3.LUT R4, R4, R15, RZ, 0x3c, !PT ;  /* 0x0000000f04045212 */ /* 0x000fe400078e3cff */
[----:B------:R-:W-:-:S04]  /*0c60*/  @P5 LOP3.LUT R3, R3, R18, RZ, 0x3c, !PT ;  /* 0x0000001203035212 */ /* 0x000fc800078e3cff */
[----:B------:R-:W-:Y:S02]  /*0c70*/  @P6 LOP3.LUT R3, R3, R24, RZ, 0x3c, !PT ;  /* 0x0000001803036212 */ /* 0x000fe400078e3cff */
[----:B------:R-:W-:Y:S02]  /*0c80*/  @P6 LOP3.LUT R4, R4, R19, RZ, 0x3c, !PT ;  /* 0x0000001304046212 */ /* 0x000fe400078e3cff */
[----:B------:R-:W-:Y:S02]  /*0c90*/  @P0 LOP3.LUT R3, R3, R28, RZ, 0x3c, !PT ;  /* 0x0000001c03030212 */ /* 0x000fe400078e3cff */
[----:B------:R-:W-:Y:S02]  /*0ca0*/  @P6 LOP3.LUT R5, R5, R22, RZ, 0x3c, !PT ;  /* 0x0000001605056212 */ /* 0x000fe400078e3cff */
[----:B------:R-:W-:Y:S02]  /*0cb0*/  @P0 LOP3.LUT R4, R4, R21, RZ, 0x3c, !PT ;  /* 0x0000001504040212 */ /* 0x000fe400078e3cff */
[----:B------:R-:W-:-:S02]  /*0cc0*/  @P0 LOP3.LUT R5, R5, R26, RZ, 0x3c, !PT ;  /* 0x0000001a05050212 */ /* 0x000fc400078e3cff */
[----:B--2---:R-:W-:-:S04]  /*0cd0*/  @P6 LOP3.LUT R2, R2, R13, RZ, 0x3c, !PT ;  /* 0x0000000d02026212 */ /* 0x004fc800078e3cff */
[----:B---3--:R-:W-:Y:S01]  /*0ce0*/  @P0 LOP3.LUT R2, R2, R23, RZ, 0x3c, !PT ;  /* 0x0000001702020212 */ /* 0x008fe200078e3cff */
[----:B------:R-:W-:Y:S06]  /*0cf0*/  @P1 BRA `(.L_x_5) ;  /* 0xfffffff400481947 */ /* 0x000fec000383ffff */
[----:B------:R-:W-:-:S05]  /*0d00*/  VIADD R12, R12, 0x1 ;  /* 0x000000010c0c7836 */ /* 0x000fca0000000000 */
[----:B------:R-:W-:-:S13]  /*0d10*/  ISETP.NE.AND P0, PT, R12, 0x5, PT ;  /* 0x000000050c00780c */ /* 0x000fda0003f05270 */
[----:B------:R-:W-:Y:S05]  /*0d20*/  @P0 BRA `(.L_x_6) ;  /* 0xfffffff400300947 */ /* 0x000fea000383ffff */
[----:B------:R0:W-:Y:S01]  /*0d30*/  STL.64 [R1+0x8], R4 ;  /* 0x0000080401007387 */ /* 0x0001e20000100a00 */
[----:B------:R-:W-:-:S03]  /*0d40*/  ULOP3.LUT UR7, UR6, 0x3, URZ, 0xc0, !UPT ;  /* 0x0000000306077892 */ /* 0x000fc6000f8ec0ff */
[----:B------:R0:W-:Y:S01]  /*0d50*/  STL.64 [R1+0x10], R2 ;  /* 0x0000100201007387 */ /* 0x0001e20000100a00 */
[----:B------:R-:W-:-:S03]  /*0d60*/  UISETP.NE.U32.AND UP0, UPT, UR7, 0x1, UPT ;  /* 0x000000010700788c */ /* 0x000fc6000bf05070 */
[----:B------:R0:W-:Y:S01]  /*0d70*/  STL [R1+0x4], R0 ;  /* 0x0000040001007387 */ /* 0x0001e20000100800 */
[----:B------:R-:W-:-:S09]  /*0d80*/  UISETP.NE.AND.EX UP0, UPT, URZ, URZ, UPT, UP0 ;  /* 0x000000ffff00728c */ /* 0x000fd2000bf05300 */
[----:B0-----:R-:W-:Y:S05]  /*0d90*/  BRA.U !UP0, `(.L_x_4) ;  /* 0x0000001508e87547 */ /* 0x001fea000b800000 */
[----:B------:R-:W-:Y:S01]  /*0da0*/  IMAD.MOV.U32 R0, RZ, RZ, RZ ;  /* 0x000000ffff007224 */ /* 0x000fe200078e00ff */
[----:B------:R-:W-:Y:S01]  /*0db0*/  CS2R R2, SRZ ;  /* 0x0000000000027805 */ /* 0x000fe2000001ff00 */
[----:B------:R-:W-:Y:S01]  /*0dc0*/  IMAD.MOV.U32 R12, RZ, RZ, RZ ;  /* 0x000000ffff0c7224 */ /* 0x000fe200078e00ff */
[----:B------:R-:W-:-:S07]  /*0dd0*/  CS2R R4, SRZ ;  /* 0x0000000000047805 */ /* 0x000fce000001ff00 */
.L_x_8:
[----:B------:R-:W-:-:S06]  /*0de0*/  IMAD R9, R12, 0x4, R1 ;  /* 0x000000040c097824 */ /* 0x000fcc00078e0201 */
[----:B------:R-:W5:Y:S01]  /*0df0*/  LDL R9, [R9+0x4] ;  /* 0x0000040009097983 */ /* 0x000f620000100800 */
[----:B------:R-:W-:-:S07]  /*0e00*/  IMAD.MOV.U32 R14, RZ, RZ, RZ ;  /* 0x000000ffff0e7224 */ /* 0x000fce00078e00ff */
.L_x_7:
        /* <DEDUP_REMOVED lines=183> */
[----:B0-----:R-:W-:Y:S05]  /*1980*/  BRA.U UP0, `(.L_x_4) ;  /* 0x0000000900ec7547 */ /* 0x001fea000b800000 */
[----:B------:R-:W-:Y:S01]  /*1990*/  IMAD.MOV.U32 R0, RZ, RZ, RZ ;  /* 0x000000ffff007224 */ /* 0x000fe200078e00ff */
[----:B------:R-:W-:Y:S01]  /*19a0*/  CS2R R2, SRZ ;  /* 0x0000000000027805 */ /* 0x000fe2000001ff00 */
[----:B------:R-:W-:Y:S01]  /*19b0*/  IMAD.MOV.U32 R12, RZ, RZ, RZ ;  /* 0x000000ffff0c7224 */ /* 0x000fe200078e00ff */
[----:B------:R-:W-:-:S07]  /*19c0*/  CS2R R4, SRZ ;  /* 0x0000000000047805 */ /* 0x000fce000001ff00 */
.L_x_10:
[----:B------:R-:W-:-:S06]  /*19d0*/  IMAD R9, R12, 0x4, R1 ;  /* 0x000000040c097824 */ /* 0x000fcc00078e0201 */
[----:B------:R-:W5:Y:S01]  /*19e0*/  LDL R9, [R9+0x4] ;  /* 0x0000040009097983 */ /* 0x000f620000100800 */
[----:B------:R-:W-:-:S07]  /*19f0*/  IMAD.MOV.U32 R14, RZ, RZ, RZ ;  /* 0x000000ffff0e7224 */ /* 0x000fce00078e00ff */
.L_x_9:
        /* <DEDUP_REMOVED lines=177> */
[----:B------:R0:W-:Y:S04]  /*2510*/  STL.64 [R1+0x8], R4 ;  /* 0x0000080401007387 */ /* 0x0001e80000100a00 */
[----:B------:R0:W-:Y:S04]  /*2520*/  STL.64 [R1+0x10], R2 ;  /* 0x0000100201007387 */ /* 0x0001e80000100a00 */
[----:B------:R0:W-:Y:S02]  /*2530*/  STL [R1+0x4], R0 ;  /* 0x0000040001007387 */ /* 0x0001e40000100800 */
.L_x_4:
[----:B------:R-:W-:Y:S01]  /*2540*/  UISETP.GT.U32.AND UP0, UPT, UR6, 0x3, UPT ;  /* 0x000000030600788c */ /* 0x000fe2000bf04070 */
[----:B------:R-:W-:Y:S01]  /*2550*/  VIADD R8, R8, 0x1 ;  /* 0x0000000108087836 */ /* 0x000fe20000000000 */
[----:B------:R-:W-:Y:S02]  /*2560*/  USHF.R.U32.HI UR7, URZ, 0x2, UR4 ;  /* 0x00000002ff077899 */ /* 0x000fe40008011604 */
[----:B------:R-:W-:Y:S02]  /*2570*/  UISETP.GT.U32.AND.EX UP0, UPT, UR4, URZ, UPT, UP0 ;  /* 0x000000ff0400728c */ /* 0x000fe4000bf04100 */
[----:B------:R-:W-:-:S03]  /*2580*/  USHF.R.U64 UR6, UR6, 0x2, UR4 ;  /* 0x0000000206067899 */ /* 0x000fc60008001204 */
[----:B------:R-:W-:-:S04]  /*2590*/  UMOV UR4, UR7 ;  /* 0x0000000700047c82 */ /* 0x000fc80008000000 */
[----:B------:R-:W-:Y:S05]  /*25a0*/  BRA.U UP0, `(.L_x_11) ;  /* 0xffffffd900e87547 */ /* 0x000fea000b83ffff */
.L_x_3:
[----:B0-----:R-:W0:Y:S01]  /*25b0*/  S2R R0, SR_TID.X ;  /* 0x0000000000007919 */ /* 0x001e220000002100 */
[----:B-1----:R-:W0:Y:S01]  /*25c0*/  LDC R3, c[0x0][0x360] ;  /* 0x0000d800ff037b82 */ /* 0x002e220000000800 */
[----:B------:R-:W1:Y:S01]  /*25d0*/  LDCU.64 UR6, c[0x0][0x388] ;  /* 0x00007100ff0677ac */ /* 0x000e620008000a00 */
[----:B0-----:R-:W-:-:S05]  /*25e0*/  IMAD R0, R3, UR5, R0 ;  /* 0x0000000503007c24 */ /* 0x001fca000f8e0200 */
[----:B-1----:R-:W-:Y:S02]  /*25f0*/  ISETP.GE.U32.AND P0, PT, R0, UR6, PT ;  /* 0x0000000600007c0c */ /* 0x002fe4000bf06070 */
[----:B------:R-:W-:-:S04]  /*2600*/  SHF.R.S32.HI R3, RZ, 0x1f, R0 ;  /* 0x0000001fff037819 */ /* 0x000fc80000011400 */
[----:B------:R-:W-:-:S13]  /*2610*/  ISETP.GE.AND.EX P0, PT, R3, UR7, PT, P0 ;  /* 0x0000000703007c0c */ /* 0x000fda000bf06300 */
[----:B------:R-:W-:Y:S05]  /*2620*/  @P0 EXIT ;  /* 0x000000000000094d */ /* 0x000fea0003800000 */
[----:B------:R-:W0:Y:S01]  /*2630*/  LDCU.64 UR4, c[0x0][0x380] ;  /* 0x00007000ff0477ac */ /* 0x000e220008000a00 */
[----:B------:R-:W-:Y:S01]  /*2640*/  IMAD.MOV.U32 R5, RZ, RZ, 0x3f800000 ;  /* 0x3f800000ff057424 */ /* 0x000fe200078e00ff */
[----:B0-----:R-:W-:-:S04]  /*2650*/  LEA R2, P0, R0, UR4, 0x2 ;  /* 0x0000000400027c11 */ /* 0x001fc8000f8010ff */
[----:B------:R-:W-:-:S05]  /*2660*/  LEA.HI.X R3, R0, UR5, R3, 0x2, P0 ;  /* 0x0000000500037c11 */ /* 0x000fca00080f1403 */
[----:B------:R-:W-:Y:S01]  /*2670*/  STG.E desc[UR8][R2.64], R5 ;  /* 0x0000000502007986 */ /* 0x000fe2000c101908 */
[----:B------:R-:W-:Y:S05]  /*2680*/  EXIT ;  /* 0x000000000000794d */ /* 0x000fea0003800000 */
.L_x_12:
        /* <DEDUP_REMOVED lines=15> */
.L_x_14:


//--------------------- .nv.global.init           --------------------------
	.section	.nv.global.init,"aw",@progbits
	.align	4
.nv.global.init:
	.type		mrg32k3aM1SubSeq,@object
	.size		mrg32k3aM1SubSeq,(mrg32k3aM2SubSeq - mrg32k3aM1SubSeq)
mrg32k3aM1SubSeq:
        /*0000*/ 	.byte	0x0b, 0xcc, 0xee, 0x04, 0x73, 0x29, 0x8b, 0x6f, 0xf6, 0x53, 0x03, 0xf6, 0x23, 0xf6, 0xea, 0xda
        /* <DEDUP_REMOVED lines=125> */
	.type		mrg32k3aM2SubSeq,@object
	.size		mrg32k3aM2SubSeq,(mrg32k3aM1 - mrg32k3aM2SubSeq)
mrg32k3aM2SubSeq:
        /* <DEDUP_REMOVED lines=126> */
	.type		mrg32k3aM1,@object
	.size		mrg32k3aM1,(mrg32k3aM1Seq - mrg32k3aM1)
mrg32k3aM1:
        /* <DEDUP_REMOVED lines=144> */
	.type		mrg32k3aM1Seq,@object
	.size		mrg32k3aM1Seq,(mrg32k3aM2 - mrg32k3aM1Seq)
mrg32k3aM1Seq:
        /* <DEDUP_REMOVED lines=144> */
	.type		mrg32k3aM2,@object
	.size		mrg32k3aM2,(mrg32k3aM2Seq - mrg32k3aM2)
mrg32k3aM2:
        /* <DEDUP_REMOVED lines=144> */
	.type		mrg32k3aM2Seq,@object
	.size		mrg32k3aM2Seq,(precalc_xorwow_matrix - mrg32k3aM2Seq)
mrg32k3aM2Seq:
        /* <DEDUP_REMOVED lines=144> */
	.type		precalc_xorwow_matrix,@object
	.size		precalc_xorwow_matrix,(precalc_xorwow_offset_matrix - precalc_xorwow_matrix)
precalc_xorwow_matrix:
        /* <DEDUP_REMOVED lines=6400> */
	.type		precalc_xorwow_offset_matrix,@object
	.size		precalc_xorwow_offset_matrix,(.L_1 - precalc_xorwow_offset_matrix)
precalc_xorwow_offset_matrix:
        /* <DEDUP_REMOVED lines=6400> */
.L_1:


//--------------------- .nv.shared._Z9SomatorioPfS_l --------------------------
	.section	.nv.shared._Z9SomatorioPfS_l,"aw",@nobits
	.sectionflags	@""
	.align	16
	.zero		1024


//--------------------- .nv.shared.reserved.0     --------------------------
	.section	.nv.shared.reserved.0,"aw",@nobits
	.weak		__nv_reservedSMEM_offset_0_alias
	.size		__nv_reservedSMEM_offset_0_alias, 0, 64
	.other		__nv_reservedSMEM_offset_0_alias,@"STO_CUDA_RESERVED_SHARED STV_DEFAULT"
__nv_reservedSMEM_offset_0_alias:
	.zero		0
	.zero		64


//--------------------- .nv.shared._Z6RandomPflj  --------------------------
	.section	.nv.shared._Z6RandomPflj,"aw",@nobits
	.sectionflags	@""
	.align	16
	.zero		1024


//--------------------- .nv.constant0._Z9SomatorioPfS_l --------------------------
	.section	.nv.constant0._Z9SomatorioPfS_l,"a",@progbits
	.sectionflags	@""
	.align	4
.nv.constant0._Z9SomatorioPfS_l:
	.zero		920


//--------------------- .nv.constant0._Z6RandomPflj --------------------------
	.section	.nv.constant0._Z6RandomPflj,"a",@progbits
	.sectionflags	@""
	.align	4
.nv.constant0._Z6RandomPflj:
	.zero		916


//--------------------- SYMBOLS --------------------------

	.type		.nv.reservedSmem.offset0,@object
	.size		.nv.reservedSmem.offset0,0x4
	.type		.nv.reservedSmem.cap,@object
	.size		.nv.reservedSmem.cap,0x4
